//
// Generated by NVIDIA NVVM Compiler
//
// Compiler Build ID: CL-36424714
// Cuda compilation tools, release 13.0, V13.0.88
// Based on NVVM 20.0.0
//

.version 9.0
.target sm_100
.address_size 64

	// .globl	_Z7initRNGP17curandStateXORWOWim
.global .align 4 .b8 precalc_xorwow_matrix[102400];
.global .align 4 .b8 precalc_xorwow_offset_matrix[102400];
.global .align 4 .b8 mrg32k3aM1[2304];
.global .align 4 .b8 mrg32k3aM2[2304];
.global .align 4 .b8 mrg32k3aM1SubSeq[2016];
.global .align 4 .b8 mrg32k3aM2SubSeq[2016];
.global .align 4 .b8 mrg32k3aM1Seq[2304];
.global .align 4 .b8 mrg32k3aM2Seq[2304];
.const .align 8 .b8 __cr_lgamma_table[72];
.extern .shared .align 16 .b8 used[];

.visible .entry _Z7initRNGP17curandStateXORWOWim(
	.param .u64 .ptr .align 1 _Z7initRNGP17curandStateXORWOWim_param_0,
	.param .u32 _Z7initRNGP17curandStateXORWOWim_param_1,
	.param .u64 _Z7initRNGP17curandStateXORWOWim_param_2
)
{
	.reg .pred 	%p<25>;
	.reg .b32 	%r<414>;
	.reg .b64 	%rd<19>;

	ld.param.u64 	%rd8, [_Z7initRNGP17curandStateXORWOWim_param_0];
	ld.param.u32 	%r183, [_Z7initRNGP17curandStateXORWOWim_param_1];
	ld.param.u64 	%rd9, [_Z7initRNGP17curandStateXORWOWim_param_2];
	mov.u32 	%r184, %ctaid.x;
	mov.u32 	%r185, %ntid.x;
	mov.u32 	%r186, %tid.x;
	mad.lo.s32 	%r1, %r184, %r185, %r186;
	setp.ge.s32 	%p1, %r1, %r183;
	@%p1 bra 	$L__BB0_44;
	cvta.to.global.u64 	%rd10, %rd8;
	cvt.s64.s32 	%rd18, %r1;
	mul.wide.s32 	%rd11, %r1, 48;
	add.s64 	%rd2, %rd10, %rd11;
	cvt.u32.u64 	%r187, %rd9;
	xor.b32  	%r188, %r187, -1429050551;
	mul.lo.s32 	%r189, %r188, 1099087573;
	{ .reg .b32 tmp; mov.b64 {tmp, %r190}, %rd9; }
	xor.b32  	%r191, %r190, -136515619;
	mul.lo.s32 	%r192, %r191, -1703105765;
	add.s32 	%r193, %r189, %r192;
	add.s32 	%r194, %r193, 6615241;
	add.s32 	%r195, %r189, 123456789;
	st.global.v2.u32 	[%rd2], {%r194, %r195};
	xor.b32  	%r196, %r189, 362436069;
	add.s32 	%r197, %r192, 521288629;
	st.global.v2.u32 	[%rd2+8], {%r196, %r197};
	xor.b32  	%r198, %r192, 88675123;
	add.s32 	%r199, %r189, 5783321;
	st.global.v2.u32 	[%rd2+16], {%r198, %r199};
	setp.eq.s32 	%p2, %r1, 0;
	@%p2 bra 	$L__BB0_43;
	mov.b32 	%r320, 0;
$L__BB0_3:
	and.b64  	%rd4, %rd18, 3;
	setp.eq.s64 	%p3, %rd4, 0;
	@%p3 bra 	$L__BB0_42;
	mul.wide.u32 	%rd12, %r320, 3200;
	mov.u64 	%rd13, precalc_xorwow_matrix;
	add.s64 	%rd5, %rd13, %rd12;
	cvt.u32.u64 	%r3, %rd4;
	mov.b32 	%r321, 0;
$L__BB0_5:
	mov.b32 	%r334, 0;
	mov.u32 	%r335, %r334;
	mov.u32 	%r336, %r334;
	mov.u32 	%r337, %r334;
	mov.u32 	%r338, %r334;
	mov.u32 	%r327, %r334;
$L__BB0_6:
	mul.wide.u32 	%rd14, %r327, 4;
	add.s64 	%rd15, %rd2, %rd14;
	ld.global.u32 	%r11, [%rd15+4];
	shl.b32 	%r12, %r327, 5;
	mov.b32 	%r333, 0;
$L__BB0_7:
	.pragma "nounroll";
	shr.u32 	%r204, %r11, %r333;
	and.b32  	%r205, %r204, 1;
	setp.eq.b32 	%p4, %r205, 1;
	not.pred 	%p5, %p4;
	add.s32 	%r206, %r12, %r333;
	mul.lo.s32 	%r207, %r206, 5;
	mul.wide.u32 	%rd16, %r207, 4;
	add.s64 	%rd6, %rd5, %rd16;
	@%p5 bra 	$L__BB0_9;
	ld.global.u32 	%r208, [%rd6];
	xor.b32  	%r338, %r338, %r208;
	ld.global.u32 	%r209, [%rd6+4];
	xor.b32  	%r337, %r337, %r209;
	ld.global.u32 	%r210, [%rd6+8];
	xor.b32  	%r336, %r336, %r210;
	ld.global.u32 	%r211, [%rd6+12];
	xor.b32  	%r335, %r335, %r211;
	ld.global.u32 	%r212, [%rd6+16];
	xor.b32  	%r334, %r334, %r212;
$L__BB0_9:
	and.b32  	%r214, %r204, 2;
	setp.eq.s32 	%p6, %r214, 0;
	@%p6 bra 	$L__BB0_11;
	ld.global.u32 	%r215, [%rd6+20];
	xor.b32  	%r338, %r338, %r215;
	ld.global.u32 	%r216, [%rd6+24];
	xor.b32  	%r337, %r337, %r216;
	ld.global.u32 	%r217, [%rd6+28];
	xor.b32  	%r336, %r336, %r217;
	ld.global.u32 	%r218, [%rd6+32];
	xor.b32  	%r335, %r335, %r218;
	ld.global.u32 	%r219, [%rd6+36];
	xor.b32  	%r334, %r334, %r219;
$L__BB0_11:
	and.b32  	%r221, %r204, 4;
	setp.eq.s32 	%p7, %r221, 0;
	@%p7 bra 	$L__BB0_13;
	ld.global.u32 	%r222, [%rd6+40];
	xor.b32  	%r338, %r338, %r222;
	ld.global.u32 	%r223, [%rd6+44];
	xor.b32  	%r337, %r337, %r223;
	ld.global.u32 	%r224, [%rd6+48];
	xor.b32  	%r336, %r336, %r224;
	ld.global.u32 	%r225, [%rd6+52];
	xor.b32  	%r335, %r335, %r225;
	ld.global.u32 	%r226, [%rd6+56];
	xor.b32  	%r334, %r334, %r226;
$L__BB0_13:
	and.b32  	%r228, %r204, 8;
	setp.eq.s32 	%p8, %r228, 0;
	@%p8 bra 	$L__BB0_15;
	ld.global.u32 	%r229, [%rd6+60];
	xor.b32  	%r338, %r338, %r229;
	ld.global.u32 	%r230, [%rd6+64];
	xor.b32  	%r337, %r337, %r230;
	ld.global.u32 	%r231, [%rd6+68];
	xor.b32  	%r336, %r336, %r231;
	ld.global.u32 	%r232, [%rd6+72];
	xor.b32  	%r335, %r335, %r232;
	ld.global.u32 	%r233, [%rd6+76];
	xor.b32  	%r334, %r334, %r233;
$L__BB0_15:
	and.b32  	%r235, %r204, 16;
	setp.eq.s32 	%p9, %r235, 0;
	@%p9 bra 	$L__BB0_17;
	ld.global.u32 	%r236, [%rd6+80];
	xor.b32  	%r338, %r338, %r236;
	ld.global.u32 	%r237, [%rd6+84];
	xor.b32  	%r337, %r337, %r237;
	ld.global.u32 	%r238, [%rd6+88];
	xor.b32  	%r336, %r336, %r238;
	ld.global.u32 	%r239, [%rd6+92];
	xor.b32  	%r335, %r335, %r239;
	ld.global.u32 	%r240, [%rd6+96];
	xor.b32  	%r334, %r334, %r240;
$L__BB0_17:
	and.b32  	%r242, %r204, 32;
	setp.eq.s32 	%p10, %r242, 0;
	@%p10 bra 	$L__BB0_19;
	ld.global.u32 	%r243, [%rd6+100];
	xor.b32  	%r338, %r338, %r243;
	ld.global.u32 	%r244, [%rd6+104];
	xor.b32  	%r337, %r337, %r244;
	ld.global.u32 	%r245, [%rd6+108];
	xor.b32  	%r336, %r336, %r245;
	ld.global.u32 	%r246, [%rd6+112];
	xor.b32  	%r335, %r335, %r246;
	ld.global.u32 	%r247, [%rd6+116];
	xor.b32  	%r334, %r334, %r247;
$L__BB0_19:
	and.b32  	%r249, %r204, 64;
	setp.eq.s32 	%p11, %r249, 0;
	@%p11 bra 	$L__BB0_21;
	ld.global.u32 	%r250, [%rd6+120];
	xor.b32  	%r338, %r338, %r250;
	ld.global.u32 	%r251, [%rd6+124];
	xor.b32  	%r337, %r337, %r251;
	ld.global.u32 	%r252, [%rd6+128];
	xor.b32  	%r336, %r336, %r252;
	ld.global.u32 	%r253, [%rd6+132];
	xor.b32  	%r335, %r335, %r253;
	ld.global.u32 	%r254, [%rd6+136];
	xor.b32  	%r334, %r334, %r254;
$L__BB0_21:
	and.b32  	%r256, %r204, 128;
	setp.eq.s32 	%p12, %r256, 0;
	@%p12 bra 	$L__BB0_23;
	ld.global.u32 	%r257, [%rd6+140];
	xor.b32  	%r338, %r338, %r257;
	ld.global.u32 	%r258, [%rd6+144];
	xor.b32  	%r337, %r337, %r258;
	ld.global.u32 	%r259, [%rd6+148];
	xor.b32  	%r336, %r336, %r259;
	ld.global.u32 	%r260, [%rd6+152];
	xor.b32  	%r335, %r335, %r260;
	ld.global.u32 	%r261, [%rd6+156];
	xor.b32  	%r334, %r334, %r261;
$L__BB0_23:
	and.b32  	%r263, %r204, 256;
	setp.eq.s32 	%p13, %r263, 0;
	@%p13 bra 	$L__BB0_25;
	ld.global.u32 	%r264, [%rd6+160];
	xor.b32  	%r338, %r338, %r264;
	ld.global.u32 	%r265, [%rd6+164];
	xor.b32  	%r337, %r337, %r265;
	ld.global.u32 	%r266, [%rd6+168];
	xor.b32  	%r336, %r336, %r266;
	ld.global.u32 	%r267, [%rd6+172];
	xor.b32  	%r335, %r335, %r267;
	ld.global.u32 	%r268, [%rd6+176];
	xor.b32  	%r334, %r334, %r268;
$L__BB0_25:
	and.b32  	%r270, %r204, 512;
	setp.eq.s32 	%p14, %r270, 0;
	@%p14 bra 	$L__BB0_27;
	ld.global.u32 	%r271, [%rd6+180];
	xor.b32  	%r338, %r338, %r271;
	ld.global.u32 	%r272, [%rd6+184];
	xor.b32  	%r337, %r337, %r272;
	ld.global.u32 	%r273, [%rd6+188];
	xor.b32  	%r336, %r336, %r273;
	ld.global.u32 	%r274, [%rd6+192];
	xor.b32  	%r335, %r335, %r274;
	ld.global.u32 	%r275, [%rd6+196];
	xor.b32  	%r334, %r334, %r275;
$L__BB0_27:
	and.b32  	%r277, %r204, 1024;
	setp.eq.s32 	%p15, %r277, 0;
	@%p15 bra 	$L__BB0_29;
	ld.global.u32 	%r278, [%rd6+200];
	xor.b32  	%r338, %r338, %r278;
	ld.global.u32 	%r279, [%rd6+204];
	xor.b32  	%r337, %r337, %r279;
	ld.global.u32 	%r280, [%rd6+208];
	xor.b32  	%r336, %r336, %r280;
	ld.global.u32 	%r281, [%rd6+212];
	xor.b32  	%r335, %r335, %r281;
	ld.global.u32 	%r282, [%rd6+216];
	xor.b32  	%r334, %r334, %r282;
$L__BB0_29:
	and.b32  	%r284, %r204, 2048;
	setp.eq.s32 	%p16, %r284, 0;
	@%p16 bra 	$L__BB0_31;
	ld.global.u32 	%r285, [%rd6+220];
	xor.b32  	%r338, %r338, %r285;
	ld.global.u32 	%r286, [%rd6+224];
	xor.b32  	%r337, %r337, %r286;
	ld.global.u32 	%r287, [%rd6+228];
	xor.b32  	%r336, %r336, %r287;
	ld.global.u32 	%r288, [%rd6+232];
	xor.b32  	%r335, %r335, %r288;
	ld.global.u32 	%r289, [%rd6+236];
	xor.b32  	%r334, %r334, %r289;
$L__BB0_31:
	and.b32  	%r291, %r204, 4096;
	setp.eq.s32 	%p17, %r291, 0;
	@%p17 bra 	$L__BB0_33;
	ld.global.u32 	%r292, [%rd6+240];
	xor.b32  	%r338, %r338, %r292;
	ld.global.u32 	%r293, [%rd6+244];
	xor.b32  	%r337, %r337, %r293;
	ld.global.u32 	%r294, [%rd6+248];
	xor.b32  	%r336, %r336, %r294;
	ld.global.u32 	%r295, [%rd6+252];
	xor.b32  	%r335, %r335, %r295;
	ld.global.u32 	%r296, [%rd6+256];
	xor.b32  	%r334, %r334, %r296;
$L__BB0_33:
	and.b32  	%r298, %r204, 8192;
	setp.eq.s32 	%p18, %r298, 0;
	@%p18 bra 	$L__BB0_35;
	ld.global.u32 	%r299, [%rd6+260];
	xor.b32  	%r338, %r338, %r299;
	ld.global.u32 	%r300, [%rd6+264];
	xor.b32  	%r337, %r337, %r300;
	ld.global.u32 	%r301, [%rd6+268];
	xor.b32  	%r336, %r336, %r301;
	ld.global.u32 	%r302, [%rd6+272];
	xor.b32  	%r335, %r335, %r302;
	ld.global.u32 	%r303, [%rd6+276];
	xor.b32  	%r334, %r334, %r303;
$L__BB0_35:
	and.b32  	%r305, %r204, 16384;
	setp.eq.s32 	%p19, %r305, 0;
	@%p19 bra 	$L__BB0_37;
	ld.global.u32 	%r306, [%rd6+280];
	xor.b32  	%r338, %r338, %r306;
	ld.global.u32 	%r307, [%rd6+284];
	xor.b32  	%r337, %r337, %r307;
	ld.global.u32 	%r308, [%rd6+288];
	xor.b32  	%r336, %r336, %r308;
	ld.global.u32 	%r309, [%rd6+292];
	xor.b32  	%r335, %r335, %r309;
	ld.global.u32 	%r310, [%rd6+296];
	xor.b32  	%r334, %r334, %r310;
$L__BB0_37:
	and.b32  	%r312, %r204, 32768;
	setp.eq.s32 	%p20, %r312, 0;
	@%p20 bra 	$L__BB0_39;
	ld.global.u32 	%r313, [%rd6+300];
	xor.b32  	%r338, %r338, %r313;
	ld.global.u32 	%r314, [%rd6+304];
	xor.b32  	%r337, %r337, %r314;
	ld.global.u32 	%r315, [%rd6+308];
	xor.b32  	%r336, %r336, %r315;
	ld.global.u32 	%r316, [%rd6+312];
	xor.b32  	%r335, %r335, %r316;
	ld.global.u32 	%r317, [%rd6+316];
	xor.b32  	%r334, %r334, %r317;
$L__BB0_39:
	add.s32 	%r333, %r333, 16;
	setp.ne.s32 	%p21, %r333, 32;
	@%p21 bra 	$L__BB0_7;
	mad.lo.s32 	%r318, %r327, -31, %r12;
	add.s32 	%r327, %r318, 1;
	setp.ne.s32 	%p22, %r327, 5;
	@%p22 bra 	$L__BB0_6;
	st.global.u32 	[%rd2+4], %r338;
	st.global.u32 	[%rd2+8], %r337;
	st.global.u32 	[%rd2+12], %r336;
	st.global.u32 	[%rd2+16], %r335;
	st.global.u32 	[%rd2+20], %r334;
	add.s32 	%r321, %r321, 1;
	setp.lt.u32 	%p23, %r321, %r3;
	@%p23 bra 	$L__BB0_5;
$L__BB0_42:
	shr.u64 	%rd7, %rd18, 2;
	add.s32 	%r320, %r320, 1;
	setp.gt.u64 	%p24, %rd18, 3;
	mov.u64 	%rd18, %rd7;
	@%p24 bra 	$L__BB0_3;
$L__BB0_43:
	mov.b32 	%r319, 0;
	st.global.v2.u32 	[%rd2+24], {%r319, %r319};
	st.global.u32 	[%rd2+32], %r319;
	mov.b64 	%rd17, 0;
	st.global.u64 	[%rd2+40], %rd17;
$L__BB0_44:
	ret;

}
	// .globl	_Z14kernel_fitnessPiS_S_ii
.visible .entry _Z14kernel_fitnessPiS_S_ii(
	.param .u64 .ptr .align 1 _Z14kernel_fitnessPiS_S_ii_param_0,
	.param .u64 .ptr .align 1 _Z14kernel_fitnessPiS_S_ii_param_1,
	.param .u64 .ptr .align 1 _Z14kernel_fitnessPiS_S_ii_param_2,
	.param .u32 _Z14kernel_fitnessPiS_S_ii_param_3,
	.param .u32 _Z14kernel_fitnessPiS_S_ii_param_4
)
{
	.reg .pred 	%p<11>;
	.reg .b32 	%r<124>;
	.reg .b64 	%rd<54>;

	ld.param.u64 	%rd5, [_Z14kernel_fitnessPiS_S_ii_param_0];
	ld.param.u64 	%rd6, [_Z14kernel_fitnessPiS_S_ii_param_1];
	ld.param.u64 	%rd4, [_Z14kernel_fitnessPiS_S_ii_param_2];
	ld.param.u32 	%r30, [_Z14kernel_fitnessPiS_S_ii_param_3];
	ld.param.u32 	%r29, [_Z14kernel_fitnessPiS_S_ii_param_4];
	cvta.to.global.u64 	%rd1, %rd6;
	cvta.to.global.u64 	%rd2, %rd5;
	mov.u32 	%r31, %ctaid.x;
	mov.u32 	%r32, %ntid.x;
	mov.u32 	%r33, %tid.x;
	mad.lo.s32 	%r1, %r31, %r32, %r33;
	setp.ge.s32 	%p1, %r1, %r30;
	@%p1 bra 	$L__BB1_14;
	mul.lo.s32 	%r2, %r29, %r1;
	add.s32 	%r3, %r29, -1;
	setp.lt.s32 	%p2, %r29, 2;
	mov.b32 	%r123, 0;
	@%p2 bra 	$L__BB1_13;
	add.s32 	%r37, %r29, -2;
	and.b32  	%r4, %r3, 7;
	setp.lt.u32 	%p3, %r37, 7;
	mov.b32 	%r118, 0;
	mov.u32 	%r123, %r118;
	@%p3 bra 	$L__BB1_5;
	and.b32  	%r118, %r3, -8;
	neg.s32 	%r112, %r118;
	add.s64 	%rd3, %rd2, 16;
	mov.b32 	%r123, 0;
	mov.u32 	%r111, %r2;
$L__BB1_4:
	.pragma "nounroll";
	mul.wide.s32 	%rd7, %r111, 4;
	add.s64 	%rd8, %rd3, %rd7;
	ld.global.u32 	%r39, [%rd8+-16];
	ld.global.u32 	%r40, [%rd8+-12];
	mad.lo.s32 	%r41, %r39, %r29, %r40;
	mul.wide.s32 	%rd9, %r41, 4;
	add.s64 	%rd10, %rd1, %rd9;
	ld.global.u32 	%r42, [%rd10];
	add.s32 	%r43, %r42, %r123;
	ld.global.u32 	%r44, [%rd8+-8];
	mad.lo.s32 	%r45, %r40, %r29, %r44;
	mul.wide.s32 	%rd11, %r45, 4;
	add.s64 	%rd12, %rd1, %rd11;
	ld.global.u32 	%r46, [%rd12];
	add.s32 	%r47, %r46, %r43;
	ld.global.u32 	%r48, [%rd8+-4];
	mad.lo.s32 	%r49, %r44, %r29, %r48;
	mul.wide.s32 	%rd13, %r49, 4;
	add.s64 	%rd14, %rd1, %rd13;
	ld.global.u32 	%r50, [%rd14];
	add.s32 	%r51, %r50, %r47;
	ld.global.u32 	%r52, [%rd8];
	mad.lo.s32 	%r53, %r48, %r29, %r52;
	mul.wide.s32 	%rd15, %r53, 4;
	add.s64 	%rd16, %rd1, %rd15;
	ld.global.u32 	%r54, [%rd16];
	add.s32 	%r55, %r54, %r51;
	ld.global.u32 	%r56, [%rd8+4];
	mad.lo.s32 	%r57, %r52, %r29, %r56;
	mul.wide.s32 	%rd17, %r57, 4;
	add.s64 	%rd18, %rd1, %rd17;
	ld.global.u32 	%r58, [%rd18];
	add.s32 	%r59, %r58, %r55;
	ld.global.u32 	%r60, [%rd8+8];
	mad.lo.s32 	%r61, %r56, %r29, %r60;
	mul.wide.s32 	%rd19, %r61, 4;
	add.s64 	%rd20, %rd1, %rd19;
	ld.global.u32 	%r62, [%rd20];
	add.s32 	%r63, %r62, %r59;
	ld.global.u32 	%r64, [%rd8+12];
	mad.lo.s32 	%r65, %r60, %r29, %r64;
	mul.wide.s32 	%rd21, %r65, 4;
	add.s64 	%rd22, %rd1, %rd21;
	ld.global.u32 	%r66, [%rd22];
	add.s32 	%r67, %r66, %r63;
	ld.global.u32 	%r68, [%rd8+16];
	mad.lo.s32 	%r69, %r64, %r29, %r68;
	mul.wide.s32 	%rd23, %r69, 4;
	add.s64 	%rd24, %rd1, %rd23;
	ld.global.u32 	%r70, [%rd24];
	add.s32 	%r123, %r70, %r67;
	add.s32 	%r112, %r112, 8;
	add.s32 	%r111, %r111, 8;
	setp.ne.s32 	%p4, %r112, 0;
	@%p4 bra 	$L__BB1_4;
$L__BB1_5:
	setp.eq.s32 	%p5, %r4, 0;
	@%p5 bra 	$L__BB1_13;
	and.b32  	%r16, %r3, 3;
	setp.lt.u32 	%p6, %r4, 4;
	@%p6 bra 	$L__BB1_8;
	add.s32 	%r72, %r118, %r2;
	mul.wide.s32 	%rd25, %r72, 4;
	add.s64 	%rd26, %rd2, %rd25;
	ld.global.u32 	%r73, [%rd26];
	ld.global.u32 	%r74, [%rd26+4];
	mad.lo.s32 	%r75, %r73, %r29, %r74;
	mul.wide.s32 	%rd27, %r75, 4;
	add.s64 	%rd28, %rd1, %rd27;
	ld.global.u32 	%r76, [%rd28];
	add.s32 	%r77, %r76, %r123;
	ld.global.u32 	%r78, [%rd26+8];
	mad.lo.s32 	%r79, %r74, %r29, %r78;
	mul.wide.s32 	%rd29, %r79, 4;
	add.s64 	%rd30, %rd1, %rd29;
	ld.global.u32 	%r80, [%rd30];
	add.s32 	%r81, %r80, %r77;
	ld.global.u32 	%r82, [%rd26+12];
	mad.lo.s32 	%r83, %r78, %r29, %r82;
	mul.wide.s32 	%rd31, %r83, 4;
	add.s64 	%rd32, %rd1, %rd31;
	ld.global.u32 	%r84, [%rd32];
	add.s32 	%r85, %r84, %r81;
	ld.global.u32 	%r86, [%rd26+16];
	mad.lo.s32 	%r87, %r82, %r29, %r86;
	mul.wide.s32 	%rd33, %r87, 4;
	add.s64 	%rd34, %rd1, %rd33;
	ld.global.u32 	%r88, [%rd34];
	add.s32 	%r123, %r88, %r85;
	add.s32 	%r118, %r118, 4;
$L__BB1_8:
	setp.eq.s32 	%p7, %r16, 0;
	@%p7 bra 	$L__BB1_13;
	setp.eq.s32 	%p8, %r16, 1;
	@%p8 bra 	$L__BB1_11;
	add.s32 	%r90, %r118, %r2;
	mul.wide.s32 	%rd35, %r90, 4;
	add.s64 	%rd36, %rd2, %rd35;
	ld.global.u32 	%r91, [%rd36];
	ld.global.u32 	%r92, [%rd36+4];
	mad.lo.s32 	%r93, %r91, %r29, %r92;
	mul.wide.s32 	%rd37, %r93, 4;
	add.s64 	%rd38, %rd1, %rd37;
	ld.global.u32 	%r94, [%rd38];
	add.s32 	%r95, %r94, %r123;
	ld.global.u32 	%r96, [%rd36+8];
	mad.lo.s32 	%r97, %r92, %r29, %r96;
	mul.wide.s32 	%rd39, %r97, 4;
	add.s64 	%rd40, %rd1, %rd39;
	ld.global.u32 	%r98, [%rd40];
	add.s32 	%r123, %r98, %r95;
	add.s32 	%r118, %r118, 2;
$L__BB1_11:
	and.b32  	%r99, %r3, 1;
	setp.eq.b32 	%p9, %r99, 1;
	not.pred 	%p10, %p9;
	@%p10 bra 	$L__BB1_13;
	add.s32 	%r100, %r118, %r2;
	mul.wide.s32 	%rd41, %r100, 4;
	add.s64 	%rd42, %rd2, %rd41;
	ld.global.u32 	%r101, [%rd42];
	ld.global.u32 	%r102, [%rd42+4];
	mad.lo.s32 	%r103, %r101, %r29, %r102;
	mul.wide.s32 	%rd43, %r103, 4;
	add.s64 	%rd44, %rd1, %rd43;
	ld.global.u32 	%r104, [%rd44];
	add.s32 	%r123, %r104, %r123;
$L__BB1_13:
	add.s32 	%r105, %r3, %r2;
	mul.wide.s32 	%rd45, %r105, 4;
	add.s64 	%rd46, %rd2, %rd45;
	ld.global.u32 	%r106, [%rd46];
	mul.wide.s32 	%rd47, %r2, 4;
	add.s64 	%rd48, %rd2, %rd47;
	ld.global.u32 	%r107, [%rd48];
	mad.lo.s32 	%r108, %r106, %r29, %r107;
	mul.wide.s32 	%rd49, %r108, 4;
	add.s64 	%rd50, %rd1, %rd49;
	ld.global.u32 	%r109, [%rd50];
	add.s32 	%r110, %r109, %r123;
	cvta.to.global.u64 	%rd51, %rd4;
	mul.wide.s32 	%rd52, %r1, 4;
	add.s64 	%rd53, %rd51, %rd52;
	st.global.u32 	[%rd53], %r110;
$L__BB1_14:
	ret;

}
	// .globl	_Z12kernel_breedPiS_S_P17curandStateXORWOWiii
.visible .entry _Z12kernel_breedPiS_S_P17curandStateXORWOWiii(
	.param .u64 .ptr .align 1 _Z12kernel_breedPiS_S_P17curandStateXORWOWiii_param_0,
	.param .u64 .ptr .align 1 _Z12kernel_breedPiS_S_P17curandStateXORWOWiii_param_1,
	.param .u64 .ptr .align 1 _Z12kernel_breedPiS_S_P17curandStateXORWOWiii_param_2,
	.param .u64 .ptr .align 1 _Z12kernel_breedPiS_S_P17curandStateXORWOWiii_param_3,
	.param .u32 _Z12kernel_breedPiS_S_P17curandStateXORWOWiii_param_4,
	.param .u32 _Z12kernel_breedPiS_S_P17curandStateXORWOWiii_param_5,
	.param .u32 _Z12kernel_breedPiS_S_P17curandStateXORWOWiii_param_6
)
{
	.reg .pred 	%p<54>;
	.reg .b16 	%rs<36>;
	.reg .b32 	%r<418>;
	.reg .b32 	%f<6>;
	.reg .b64 	%rd<171>;
	.reg .b64 	%fd<4>;

	ld.param.u32 	%r157, [_Z12kernel_breedPiS_S_P17curandStateXORWOWiii_param_4];
	ld.param.u32 	%r158, [_Z12kernel_breedPiS_S_P17curandStateXORWOWiii_param_5];
	ld.param.u32 	%r159, [_Z12kernel_breedPiS_S_P17curandStateXORWOWiii_param_6];
	mov.u32 	%r160, %ctaid.x;
	mov.u32 	%r161, %ntid.x;
	mov.u32 	%r162, %tid.x;
	mad.lo.s32 	%r1, %r160, %r161, %r162;
	setp.ge.s32 	%p1, %r1, %r157;
	setp.lt.s32 	%p2, %r1, %r159;
	or.pred  	%p3, %p1, %p2;
	@%p3 bra 	$L__BB2_74;
	ld.param.u64 	%rd165, [_Z12kernel_breedPiS_S_P17curandStateXORWOWiii_param_3];
	ld.param.u64 	%rd164, [_Z12kernel_breedPiS_S_P17curandStateXORWOWiii_param_2];
	ld.param.u64 	%rd163, [_Z12kernel_breedPiS_S_P17curandStateXORWOWiii_param_1];
	ld.param.u64 	%rd162, [_Z12kernel_breedPiS_S_P17curandStateXORWOWiii_param_0];
	cvta.to.global.u64 	%rd26, %rd165;
	cvta.to.global.u64 	%rd27, %rd164;
	cvta.to.global.u64 	%rd1, %rd162;
	cvta.to.global.u64 	%rd2, %rd163;
	mul.wide.s32 	%rd28, %r1, 48;
	add.s64 	%rd3, %rd26, %rd28;
	ld.global.v2.u32 	{%r2, %r163}, [%rd3];
	ld.global.v2.u32 	{%r164, %r165}, [%rd3+8];
	ld.global.v2.u32 	{%r166, %r167}, [%rd3+16];
	ld.global.v2.u32 	{%r3, %r4}, [%rd3+24];
	ld.global.f32 	%f1, [%rd3+32];
	ld.global.f64 	%fd1, [%rd3+40];
	shr.u32 	%r168, %r163, 2;
	xor.b32  	%r169, %r168, %r163;
	shl.b32 	%r170, %r167, 4;
	shl.b32 	%r171, %r169, 1;
	xor.b32  	%r172, %r170, %r171;
	xor.b32  	%r173, %r172, %r167;
	xor.b32  	%r410, %r173, %r169;
	add.s32 	%r174, %r2, %r410;
	add.s32 	%r175, %r174, 362437;
	rem.u32 	%r176, %r175, %r157;
	shr.u32 	%r177, %r164, 2;
	xor.b32  	%r178, %r177, %r164;
	shl.b32 	%r179, %r410, 4;
	shl.b32 	%r180, %r178, 1;
	xor.b32  	%r181, %r180, %r179;
	xor.b32  	%r182, %r181, %r178;
	xor.b32  	%r409, %r182, %r410;
	add.s32 	%r183, %r2, %r409;
	add.s32 	%r184, %r183, 724874;
	rem.u32 	%r185, %r184, %r157;
	mul.wide.s32 	%rd29, %r176, 4;
	add.s64 	%rd30, %rd27, %rd29;
	ld.global.u32 	%r186, [%rd30];
	mul.wide.s32 	%rd31, %r185, 4;
	add.s64 	%rd32, %rd27, %rd31;
	ld.global.u32 	%r187, [%rd32];
	setp.lt.s32 	%p4, %r186, %r187;
	selp.b32 	%r188, %r176, %r185, %p4;
	shr.u32 	%r189, %r165, 2;
	xor.b32  	%r190, %r189, %r165;
	shl.b32 	%r191, %r409, 4;
	shl.b32 	%r192, %r190, 1;
	xor.b32  	%r193, %r192, %r191;
	xor.b32  	%r194, %r193, %r190;
	xor.b32  	%r7, %r194, %r409;
	add.s32 	%r195, %r2, %r7;
	add.s32 	%r196, %r195, 1087311;
	rem.u32 	%r197, %r196, %r157;
	shr.u32 	%r198, %r166, 2;
	xor.b32  	%r199, %r198, %r166;
	shl.b32 	%r200, %r7, 4;
	shl.b32 	%r201, %r199, 1;
	xor.b32  	%r202, %r201, %r200;
	xor.b32  	%r203, %r202, %r199;
	xor.b32  	%r8, %r203, %r7;
	add.s32 	%r204, %r2, %r8;
	add.s32 	%r205, %r204, 1449748;
	rem.u32 	%r206, %r205, %r157;
	mul.wide.s32 	%rd33, %r197, 4;
	add.s64 	%rd34, %rd27, %rd33;
	ld.global.u32 	%r207, [%rd34];
	mul.wide.s32 	%rd35, %r206, 4;
	add.s64 	%rd36, %rd27, %rd35;
	ld.global.u32 	%r208, [%rd36];
	setp.lt.s32 	%p5, %r207, %r208;
	selp.b32 	%r209, %r197, %r206, %p5;
	mul.lo.s32 	%r9, %r188, %r158;
	mul.wide.s32 	%rd37, %r9, 4;
	add.s64 	%rd4, %rd1, %rd37;
	mul.lo.s32 	%r210, %r209, %r158;
	cvt.s64.s32 	%rd5, %r210;
	mul.lo.s32 	%r10, %r158, %r1;
	mul.wide.s32 	%rd38, %r10, 4;
	add.s64 	%rd6, %rd2, %rd38;
	shr.u32 	%r211, %r167, 2;
	xor.b32  	%r212, %r211, %r167;
	shl.b32 	%r213, %r8, 4;
	shl.b32 	%r214, %r212, 1;
	xor.b32  	%r215, %r214, %r213;
	xor.b32  	%r216, %r215, %r212;
	xor.b32  	%r11, %r216, %r8;
	add.s32 	%r411, %r2, 1812185;
	add.s32 	%r217, %r11, %r411;
	cvt.rn.f32.u32 	%f2, %r217;
	fma.rn.f32 	%f3, %f2, 0f2F800000, 0f2F000000;
	cvt.f64.f32 	%fd2, %f3;
	setp.lt.f64 	%p6, %fd2, 0d3FECCCCCCCCCCCCD;
	@%p6 bra 	$L__BB2_15;
	setp.lt.s32 	%p7, %r158, 1;
	mov.u32 	%r406, %r11;
	mov.u32 	%r407, %r8;
	mov.u32 	%r408, %r7;
	@%p7 bra 	$L__BB2_71;
	add.s32 	%r219, %r158, -1;
	setp.lt.u32 	%p8, %r219, 15;
	mov.b32 	%r402, 0;
	@%p8 bra 	$L__BB2_6;
	and.b32  	%r402, %r158, 2147483632;
	neg.s32 	%r391, %r402;
	mul.wide.s32 	%rd39, %r9, 4;
	add.s64 	%rd40, %rd39, %rd1;
	add.s64 	%rd168, %rd40, 32;
	mul.wide.s32 	%rd41, %r10, 4;
	add.s64 	%rd42, %rd41, %rd2;
	add.s64 	%rd167, %rd42, 32;
$L__BB2_5:
	.pragma "nounroll";
	ld.global.u32 	%r221, [%rd168+-32];
	st.global.u32 	[%rd167+-32], %r221;
	ld.global.u32 	%r222, [%rd168+-28];
	st.global.u32 	[%rd167+-28], %r222;
	ld.global.u32 	%r223, [%rd168+-24];
	st.global.u32 	[%rd167+-24], %r223;
	ld.global.u32 	%r224, [%rd168+-20];
	st.global.u32 	[%rd167+-20], %r224;
	ld.global.u32 	%r225, [%rd168+-16];
	st.global.u32 	[%rd167+-16], %r225;
	ld.global.u32 	%r226, [%rd168+-12];
	st.global.u32 	[%rd167+-12], %r226;
	ld.global.u32 	%r227, [%rd168+-8];
	st.global.u32 	[%rd167+-8], %r227;
	ld.global.u32 	%r228, [%rd168+-4];
	st.global.u32 	[%rd167+-4], %r228;
	ld.global.u32 	%r229, [%rd168];
	st.global.u32 	[%rd167], %r229;
	ld.global.u32 	%r230, [%rd168+4];
	st.global.u32 	[%rd167+4], %r230;
	ld.global.u32 	%r231, [%rd168+8];
	st.global.u32 	[%rd167+8], %r231;
	ld.global.u32 	%r232, [%rd168+12];
	st.global.u32 	[%rd167+12], %r232;
	ld.global.u32 	%r233, [%rd168+16];
	st.global.u32 	[%rd167+16], %r233;
	ld.global.u32 	%r234, [%rd168+20];
	st.global.u32 	[%rd167+20], %r234;
	ld.global.u32 	%r235, [%rd168+24];
	st.global.u32 	[%rd167+24], %r235;
	ld.global.u32 	%r236, [%rd168+28];
	st.global.u32 	[%rd167+28], %r236;
	add.s32 	%r391, %r391, 16;
	add.s64 	%rd168, %rd168, 64;
	add.s64 	%rd167, %rd167, 64;
	setp.eq.s32 	%p9, %r391, 0;
	@%p9 bra 	$L__BB2_6;
	bra.uni 	$L__BB2_5;
$L__BB2_6:
	and.b32  	%r130, %r158, 15;
	setp.eq.s32 	%p10, %r130, 0;
	mov.u32 	%r406, %r11;
	mov.u32 	%r407, %r8;
	mov.u32 	%r408, %r7;
	@%p10 bra 	$L__BB2_71;
	setp.lt.u32 	%p11, %r130, 8;
	@%p11 bra 	$L__BB2_9;
	mul.wide.u32 	%rd43, %r402, 4;
	add.s64 	%rd44, %rd4, %rd43;
	ld.global.u32 	%r237, [%rd44];
	add.s64 	%rd45, %rd6, %rd43;
	st.global.u32 	[%rd45], %r237;
	ld.global.u32 	%r238, [%rd44+4];
	st.global.u32 	[%rd45+4], %r238;
	ld.global.u32 	%r239, [%rd44+8];
	st.global.u32 	[%rd45+8], %r239;
	ld.global.u32 	%r240, [%rd44+12];
	st.global.u32 	[%rd45+12], %r240;
	ld.global.u32 	%r241, [%rd44+16];
	st.global.u32 	[%rd45+16], %r241;
	ld.global.u32 	%r242, [%rd44+20];
	st.global.u32 	[%rd45+20], %r242;
	ld.global.u32 	%r243, [%rd44+24];
	st.global.u32 	[%rd45+24], %r243;
	ld.global.u32 	%r244, [%rd44+28];
	st.global.u32 	[%rd45+28], %r244;
	add.s32 	%r402, %r402, 8;
$L__BB2_9:
	and.b32  	%r133, %r158, 7;
	setp.eq.s32 	%p12, %r133, 0;
	mov.u32 	%r406, %r11;
	mov.u32 	%r407, %r8;
	mov.u32 	%r408, %r7;
	@%p12 bra 	$L__BB2_71;
	and.b32  	%r134, %r158, 3;
	setp.lt.u32 	%p13, %r133, 4;
	@%p13 bra 	$L__BB2_12;
	mul.wide.u32 	%rd46, %r402, 4;
	add.s64 	%rd47, %rd4, %rd46;
	ld.global.u32 	%r245, [%rd47];
	add.s64 	%rd48, %rd6, %rd46;
	st.global.u32 	[%rd48], %r245;
	ld.global.u32 	%r246, [%rd47+4];
	st.global.u32 	[%rd48+4], %r246;
	ld.global.u32 	%r247, [%rd47+8];
	st.global.u32 	[%rd48+8], %r247;
	ld.global.u32 	%r248, [%rd47+12];
	st.global.u32 	[%rd48+12], %r248;
	add.s32 	%r402, %r402, 4;
$L__BB2_12:
	setp.eq.s32 	%p14, %r134, 0;
	mov.u32 	%r406, %r11;
	mov.u32 	%r407, %r8;
	mov.u32 	%r408, %r7;
	@%p14 bra 	$L__BB2_71;
	mul.wide.s32 	%rd49, %r10, 4;
	mul.wide.u32 	%rd50, %r402, 4;
	add.s64 	%rd51, %rd49, %rd50;
	add.s64 	%rd170, %rd2, %rd51;
	mul.wide.s32 	%rd52, %r9, 4;
	add.s64 	%rd53, %rd52, %rd50;
	add.s64 	%rd169, %rd1, %rd53;
	neg.s32 	%r405, %r134;
$L__BB2_14:
	.pragma "nounroll";
	ld.global.u32 	%r249, [%rd169];
	st.global.u32 	[%rd170], %r249;
	add.s64 	%rd170, %rd170, 4;
	add.s64 	%rd169, %rd169, 4;
	add.s32 	%r405, %r405, 1;
	setp.ne.s32 	%p15, %r405, 0;
	mov.u32 	%r406, %r11;
	mov.u32 	%r407, %r8;
	mov.u32 	%r408, %r7;
	@%p15 bra 	$L__BB2_14;
	bra.uni 	$L__BB2_71;
$L__BB2_15:
	shr.u32 	%r250, %r410, 2;
	xor.b32  	%r251, %r250, %r410;
	shl.b32 	%r252, %r11, 4;
	shl.b32 	%r253, %r251, 1;
	xor.b32  	%r254, %r253, %r252;
	xor.b32  	%r255, %r254, %r251;
	xor.b32  	%r407, %r255, %r11;
	add.s32 	%r256, %r2, %r407;
	add.s32 	%r257, %r256, 2174622;
	rem.u32 	%r258, %r257, %r158;
	shr.u32 	%r259, %r409, 2;
	xor.b32  	%r260, %r259, %r409;
	shl.b32 	%r261, %r407, 4;
	shl.b32 	%r262, %r260, 1;
	xor.b32  	%r263, %r262, %r261;
	xor.b32  	%r264, %r263, %r260;
	xor.b32  	%r406, %r264, %r407;
	add.s32 	%r411, %r2, 2537059;
	add.s32 	%r265, %r406, %r411;
	rem.u32 	%r266, %r265, %r158;
	min.s32 	%r17, %r258, %r266;
	max.s32 	%r392, %r258, %r266;
	setp.lt.s32 	%p16, %r158, 1;
	@%p16 bra 	$L__BB2_27;
	add.s32 	%r268, %r158, -1;
	setp.lt.u32 	%p17, %r268, 7;
	mov.b32 	%r371, 0;
	@%p17 bra 	$L__BB2_19;
	and.b32  	%r371, %r158, 2147483640;
	neg.s32 	%r378, %r371;
	mul.wide.s32 	%rd54, %r10, 4;
	add.s64 	%rd55, %rd54, %rd2;
	add.s64 	%rd166, %rd55, 16;
	mov.u32 	%r377, used;
$L__BB2_18:
	.pragma "nounroll";
	mov.b32 	%r270, -1;
	st.global.u32 	[%rd166+-16], %r270;
	st.global.u32 	[%rd166+-12], %r270;
	st.global.u32 	[%rd166+-8], %r270;
	st.global.u32 	[%rd166+-4], %r270;
	st.global.u32 	[%rd166], %r270;
	st.global.u32 	[%rd166+4], %r270;
	st.global.u32 	[%rd166+8], %r270;
	mov.b32 	%r271, 0;
	st.shared.v2.b32 	[%r377], {%r271, %r271};
	st.global.u32 	[%rd166+12], %r270;
	add.s32 	%r378, %r378, 8;
	add.s32 	%r377, %r377, 8;
	add.s64 	%rd166, %rd166, 32;
	setp.eq.s32 	%p18, %r378, 0;
	@%p18 bra 	$L__BB2_19;
	bra.uni 	$L__BB2_18;
$L__BB2_19:
	and.b32  	%r22, %r158, 7;
	setp.eq.s32 	%p19, %r22, 0;
	@%p19 bra 	$L__BB2_27;
	and.b32  	%r23, %r158, 3;
	setp.lt.u32 	%p20, %r22, 4;
	@%p20 bra 	$L__BB2_22;
	mov.u32 	%r272, used;
	add.s32 	%r273, %r272, %r371;
	mov.b16 	%rs1, 0;
	st.shared.u8 	[%r273], %rs1;
	mul.wide.u32 	%rd56, %r371, 4;
	add.s64 	%rd57, %rd6, %rd56;
	mov.b32 	%r274, -1;
	st.global.u32 	[%rd57], %r274;
	st.shared.u8 	[%r273+1], %rs1;
	st.global.u32 	[%rd57+4], %r274;
	st.shared.u8 	[%r273+2], %rs1;
	st.global.u32 	[%rd57+8], %r274;
	st.shared.u8 	[%r273+3], %rs1;
	st.global.u32 	[%rd57+12], %r274;
	add.s32 	%r371, %r371, 4;
$L__BB2_22:
	setp.eq.s32 	%p21, %r23, 0;
	@%p21 bra 	$L__BB2_27;
	setp.eq.s32 	%p22, %r23, 1;
	@%p22 bra 	$L__BB2_25;
	mov.u32 	%r275, used;
	add.s32 	%r276, %r275, %r371;
	mov.b16 	%rs2, 0;
	st.shared.u8 	[%r276], %rs2;
	mul.wide.u32 	%rd58, %r371, 4;
	add.s64 	%rd59, %rd6, %rd58;
	mov.b32 	%r277, -1;
	st.global.u32 	[%rd59], %r277;
	st.shared.u8 	[%r276+1], %rs2;
	st.global.u32 	[%rd59+4], %r277;
	add.s32 	%r371, %r371, 2;
$L__BB2_25:
	and.b32  	%r278, %r158, 1;
	setp.eq.b32 	%p23, %r278, 1;
	not.pred 	%p24, %p23;
	@%p24 bra 	$L__BB2_27;
	mov.u32 	%r279, used;
	add.s32 	%r280, %r279, %r371;
	mov.b16 	%rs3, 0;
	st.shared.u8 	[%r280], %rs3;
	mul.wide.u32 	%rd60, %r371, 4;
	add.s64 	%rd61, %rd6, %rd60;
	mov.b32 	%r281, -1;
	st.global.u32 	[%rd61], %r281;
$L__BB2_27:
	add.s32 	%r28, %r392, 1;
	sub.s32 	%r282, %r28, %r17;
	and.b32  	%r29, %r282, 3;
	setp.eq.s32 	%p25, %r29, 0;
	mov.u32 	%r376, %r17;
	@%p25 bra 	$L__BB2_30;
	neg.s32 	%r374, %r29;
	mov.u32 	%r284, used;
	mov.u32 	%r376, %r17;
$L__BB2_29:
	.pragma "nounroll";
	mul.wide.s32 	%rd62, %r376, 4;
	add.s64 	%rd63, %rd4, %rd62;
	ld.global.u32 	%r283, [%rd63];
	add.s64 	%rd64, %rd6, %rd62;
	st.global.u32 	[%rd64], %r283;
	add.s32 	%r285, %r284, %r283;
	mov.b16 	%rs4, 1;
	st.shared.u8 	[%r285], %rs4;
	add.s32 	%r376, %r376, 1;
	add.s32 	%r374, %r374, 1;
	setp.ne.s32 	%p26, %r374, 0;
	@%p26 bra 	$L__BB2_29;
$L__BB2_30:
	sub.s32 	%r286, %r392, %r17;
	setp.lt.u32 	%p27, %r286, 3;
	@%p27 bra 	$L__BB2_32;
$L__BB2_31:
	mul.wide.s32 	%rd65, %r376, 4;
	add.s64 	%rd66, %rd4, %rd65;
	ld.global.u32 	%r287, [%rd66];
	add.s64 	%rd67, %rd6, %rd65;
	st.global.u32 	[%rd67], %r287;
	mov.u32 	%r288, used;
	add.s32 	%r289, %r288, %r287;
	mov.b16 	%rs5, 1;
	st.shared.u8 	[%r289], %rs5;
	ld.global.u32 	%r290, [%rd66+4];
	st.global.u32 	[%rd67+4], %r290;
	add.s32 	%r291, %r288, %r290;
	st.shared.u8 	[%r291], %rs5;
	ld.global.u32 	%r292, [%rd66+8];
	st.global.u32 	[%rd67+8], %r292;
	add.s32 	%r293, %r288, %r292;
	st.shared.u8 	[%r293], %rs5;
	ld.global.u32 	%r294, [%rd66+12];
	st.global.u32 	[%rd67+12], %r294;
	add.s32 	%r295, %r288, %r294;
	st.shared.u8 	[%r295], %rs5;
	add.s32 	%r41, %r376, 4;
	add.s32 	%r296, %r376, 3;
	setp.lt.s32 	%p28, %r296, %r392;
	mov.u32 	%r376, %r41;
	@%p28 bra 	$L__BB2_31;
$L__BB2_32:
	setp.lt.s32 	%p29, %r158, 1;
	rem.s32 	%r383, %r28, %r158;
	mov.u32 	%r408, %r11;
	mov.u32 	%r409, %r8;
	mov.u32 	%r410, %r7;
	@%p29 bra 	$L__BB2_71;
	add.s32 	%r297, %r158, -1;
	and.b32  	%r43, %r158, 7;
	setp.lt.u32 	%p30, %r297, 7;
	@%p30 bra 	$L__BB2_52;
	and.b32  	%r298, %r158, 2147483640;
	neg.s32 	%r380, %r298;
	mov.u32 	%r300, used;
$L__BB2_35:
	.pragma "nounroll";
	add.s32 	%r299, %r392, 1;
	rem.s32 	%r48, %r299, %r158;
	cvt.s64.s32 	%rd68, %r48;
	add.s64 	%rd69, %rd68, %rd5;
	shl.b64 	%rd70, %rd69, 2;
	add.s64 	%rd71, %rd1, %rd70;
	ld.global.u32 	%r49, [%rd71];
	add.s32 	%r50, %r300, %r49;
	ld.shared.u8 	%rs6, [%r50];
	setp.ne.s16 	%p31, %rs6, 0;
	@%p31 bra 	$L__BB2_37;
	mul.wide.s32 	%rd72, %r383, 4;
	add.s64 	%rd73, %rd6, %rd72;
	st.global.u32 	[%rd73], %r49;
	mov.b16 	%rs7, 1;
	st.shared.u8 	[%r50], %rs7;
	add.s32 	%r301, %r383, 1;
	rem.s32 	%r383, %r301, %r158;
$L__BB2_37:
	add.s32 	%r302, %r48, 1;
	rem.s32 	%r53, %r302, %r158;
	cvt.s64.s32 	%rd74, %r53;
	add.s64 	%rd75, %rd74, %rd5;
	shl.b64 	%rd76, %rd75, 2;
	add.s64 	%rd77, %rd1, %rd76;
	ld.global.u32 	%r54, [%rd77];
	add.s32 	%r55, %r300, %r54;
	ld.shared.u8 	%rs8, [%r55];
	setp.ne.s16 	%p32, %rs8, 0;
	@%p32 bra 	$L__BB2_39;
	mul.wide.s32 	%rd78, %r383, 4;
	add.s64 	%rd79, %rd6, %rd78;
	st.global.u32 	[%rd79], %r54;
	mov.b16 	%rs9, 1;
	st.shared.u8 	[%r55], %rs9;
	add.s32 	%r304, %r383, 1;
	rem.s32 	%r383, %r304, %r158;
$L__BB2_39:
	add.s32 	%r305, %r53, 1;
	rem.s32 	%r58, %r305, %r158;
	cvt.s64.s32 	%rd80, %r58;
	add.s64 	%rd81, %rd80, %rd5;
	shl.b64 	%rd82, %rd81, 2;
	add.s64 	%rd83, %rd1, %rd82;
	ld.global.u32 	%r59, [%rd83];
	add.s32 	%r60, %r300, %r59;
	ld.shared.u8 	%rs10, [%r60];
	setp.ne.s16 	%p33, %rs10, 0;
	@%p33 bra 	$L__BB2_41;
	mul.wide.s32 	%rd84, %r383, 4;
	add.s64 	%rd85, %rd6, %rd84;
	st.global.u32 	[%rd85], %r59;
	mov.b16 	%rs11, 1;
	st.shared.u8 	[%r60], %rs11;
	add.s32 	%r307, %r383, 1;
	rem.s32 	%r383, %r307, %r158;
$L__BB2_41:
	add.s32 	%r308, %r58, 1;
	rem.s32 	%r63, %r308, %r158;
	cvt.s64.s32 	%rd86, %r63;
	add.s64 	%rd87, %rd86, %rd5;
	shl.b64 	%rd88, %rd87, 2;
	add.s64 	%rd89, %rd1, %rd88;
	ld.global.u32 	%r64, [%rd89];
	add.s32 	%r65, %r300, %r64;
	ld.shared.u8 	%rs12, [%r65];
	setp.ne.s16 	%p34, %rs12, 0;
	@%p34 bra 	$L__BB2_43;
	mul.wide.s32 	%rd90, %r383, 4;
	add.s64 	%rd91, %rd6, %rd90;
	st.global.u32 	[%rd91], %r64;
	mov.b16 	%rs13, 1;
	st.shared.u8 	[%r65], %rs13;
	add.s32 	%r310, %r383, 1;
	rem.s32 	%r383, %r310, %r158;
$L__BB2_43:
	add.s32 	%r311, %r63, 1;
	rem.s32 	%r68, %r311, %r158;
	cvt.s64.s32 	%rd92, %r68;
	add.s64 	%rd93, %rd92, %rd5;
	shl.b64 	%rd94, %rd93, 2;
	add.s64 	%rd95, %rd1, %rd94;
	ld.global.u32 	%r69, [%rd95];
	add.s32 	%r70, %r300, %r69;
	ld.shared.u8 	%rs14, [%r70];
	setp.ne.s16 	%p35, %rs14, 0;
	@%p35 bra 	$L__BB2_45;
	mul.wide.s32 	%rd96, %r383, 4;
	add.s64 	%rd97, %rd6, %rd96;
	st.global.u32 	[%rd97], %r69;
	mov.b16 	%rs15, 1;
	st.shared.u8 	[%r70], %rs15;
	add.s32 	%r313, %r383, 1;
	rem.s32 	%r383, %r313, %r158;
$L__BB2_45:
	add.s32 	%r314, %r68, 1;
	rem.s32 	%r73, %r314, %r158;
	cvt.s64.s32 	%rd98, %r73;
	add.s64 	%rd99, %rd98, %rd5;
	shl.b64 	%rd100, %rd99, 2;
	add.s64 	%rd101, %rd1, %rd100;
	ld.global.u32 	%r74, [%rd101];
	add.s32 	%r75, %r300, %r74;
	ld.shared.u8 	%rs16, [%r75];
	setp.ne.s16 	%p36, %rs16, 0;
	@%p36 bra 	$L__BB2_47;
	mul.wide.s32 	%rd102, %r383, 4;
	add.s64 	%rd103, %rd6, %rd102;
	st.global.u32 	[%rd103], %r74;
	mov.b16 	%rs17, 1;
	st.shared.u8 	[%r75], %rs17;
	add.s32 	%r316, %r383, 1;
	rem.s32 	%r383, %r316, %r158;
$L__BB2_47:
	add.s32 	%r317, %r73, 1;
	rem.s32 	%r78, %r317, %r158;
	cvt.s64.s32 	%rd104, %r78;
	add.s64 	%rd105, %rd104, %rd5;
	shl.b64 	%rd106, %rd105, 2;
	add.s64 	%rd107, %rd1, %rd106;
	ld.global.u32 	%r79, [%rd107];
	add.s32 	%r80, %r300, %r79;
	ld.shared.u8 	%rs18, [%r80];
	setp.ne.s16 	%p37, %rs18, 0;
	@%p37 bra 	$L__BB2_49;
	mul.wide.s32 	%rd108, %r383, 4;
	add.s64 	%rd109, %rd6, %rd108;
	st.global.u32 	[%rd109], %r79;
	mov.b16 	%rs19, 1;
	st.shared.u8 	[%r80], %rs19;
	add.s32 	%r319, %r383, 1;
	rem.s32 	%r383, %r319, %r158;
$L__BB2_49:
	add.s32 	%r320, %r78, 1;
	rem.s32 	%r392, %r320, %r158;
	cvt.s64.s32 	%rd110, %r392;
	add.s64 	%rd111, %rd110, %rd5;
	shl.b64 	%rd112, %rd111, 2;
	add.s64 	%rd113, %rd1, %rd112;
	ld.global.u32 	%r84, [%rd113];
	add.s32 	%r85, %r300, %r84;
	ld.shared.u8 	%rs20, [%r85];
	setp.ne.s16 	%p38, %rs20, 0;
	@%p38 bra 	$L__BB2_51;
	mul.wide.s32 	%rd114, %r383, 4;
	add.s64 	%rd115, %rd6, %rd114;
	st.global.u32 	[%rd115], %r84;
	mov.b16 	%rs21, 1;
	st.shared.u8 	[%r85], %rs21;
	add.s32 	%r322, %r383, 1;
	rem.s32 	%r383, %r322, %r158;
$L__BB2_51:
	add.s32 	%r380, %r380, 8;
	setp.eq.s32 	%p39, %r380, 0;
	@%p39 bra 	$L__BB2_52;
	bra.uni 	$L__BB2_35;
$L__BB2_52:
	setp.eq.s32 	%p40, %r43, 0;
	mov.u32 	%r408, %r11;
	mov.u32 	%r409, %r8;
	mov.u32 	%r410, %r7;
	@%p40 bra 	$L__BB2_71;
	and.b32  	%r94, %r158, 3;
	setp.lt.u32 	%p41, %r43, 4;
	@%p41 bra 	$L__BB2_62;
	add.s32 	%r323, %r392, 1;
	rem.s32 	%r95, %r323, %r158;
	cvt.s64.s32 	%rd116, %r95;
	add.s64 	%rd117, %rd116, %rd5;
	shl.b64 	%rd118, %rd117, 2;
	add.s64 	%rd119, %rd1, %rd118;
	ld.global.u32 	%r96, [%rd119];
	mov.u32 	%r324, used;
	add.s32 	%r97, %r324, %r96;
	ld.shared.u8 	%rs22, [%r97];
	setp.ne.s16 	%p42, %rs22, 0;
	@%p42 bra 	$L__BB2_56;
	mul.wide.s32 	%rd120, %r383, 4;
	add.s64 	%rd121, %rd6, %rd120;
	st.global.u32 	[%rd121], %r96;
	mov.b16 	%rs23, 1;
	st.shared.u8 	[%r97], %rs23;
	add.s32 	%r325, %r383, 1;
	rem.s32 	%r383, %r325, %r158;
$L__BB2_56:
	add.s32 	%r326, %r95, 1;
	rem.s32 	%r100, %r326, %r158;
	cvt.s64.s32 	%rd122, %r100;
	add.s64 	%rd123, %rd122, %rd5;
	shl.b64 	%rd124, %rd123, 2;
	add.s64 	%rd125, %rd1, %rd124;
	ld.global.u32 	%r101, [%rd125];
	add.s32 	%r102, %r324, %r101;
	ld.shared.u8 	%rs24, [%r102];
	setp.ne.s16 	%p43, %rs24, 0;
	@%p43 bra 	$L__BB2_58;
	mul.wide.s32 	%rd126, %r383, 4;
	add.s64 	%rd127, %rd6, %rd126;
	st.global.u32 	[%rd127], %r101;
	mov.b16 	%rs25, 1;
	st.shared.u8 	[%r102], %rs25;
	add.s32 	%r328, %r383, 1;
	rem.s32 	%r383, %r328, %r158;
$L__BB2_58:
	add.s32 	%r329, %r100, 1;
	rem.s32 	%r105, %r329, %r158;
	cvt.s64.s32 	%rd128, %r105;
	add.s64 	%rd129, %rd128, %rd5;
	shl.b64 	%rd130, %rd129, 2;
	add.s64 	%rd131, %rd1, %rd130;
	ld.global.u32 	%r106, [%rd131];
	add.s32 	%r107, %r324, %r106;
	ld.shared.u8 	%rs26, [%r107];
	setp.ne.s16 	%p44, %rs26, 0;
	@%p44 bra 	$L__BB2_60;
	mul.wide.s32 	%rd132, %r383, 4;
	add.s64 	%rd133, %rd6, %rd132;
	st.global.u32 	[%rd133], %r106;
	mov.b16 	%rs27, 1;
	st.shared.u8 	[%r107], %rs27;
	add.s32 	%r331, %r383, 1;
	rem.s32 	%r383, %r331, %r158;
$L__BB2_60:
	add.s32 	%r332, %r105, 1;
	rem.s32 	%r392, %r332, %r158;
	cvt.s64.s32 	%rd134, %r392;
	add.s64 	%rd135, %rd134, %rd5;
	shl.b64 	%rd136, %rd135, 2;
	add.s64 	%rd137, %rd1, %rd136;
	ld.global.u32 	%r111, [%rd137];
	add.s32 	%r112, %r324, %r111;
	ld.shared.u8 	%rs28, [%r112];
	setp.ne.s16 	%p45, %rs28, 0;
	@%p45 bra 	$L__BB2_62;
	mul.wide.s32 	%rd138, %r383, 4;
	add.s64 	%rd139, %rd6, %rd138;
	st.global.u32 	[%rd139], %r111;
	mov.b16 	%rs29, 1;
	st.shared.u8 	[%r112], %rs29;
	add.s32 	%r334, %r383, 1;
	rem.s32 	%r383, %r334, %r158;
$L__BB2_62:
	setp.eq.s32 	%p46, %r94, 0;
	mov.u32 	%r408, %r11;
	mov.u32 	%r409, %r8;
	mov.u32 	%r410, %r7;
	@%p46 bra 	$L__BB2_71;
	setp.eq.s32 	%p47, %r94, 1;
	@%p47 bra 	$L__BB2_68;
	add.s32 	%r335, %r392, 1;
	rem.s32 	%r116, %r335, %r158;
	cvt.s64.s32 	%rd140, %r116;
	add.s64 	%rd141, %rd140, %rd5;
	shl.b64 	%rd142, %rd141, 2;
	add.s64 	%rd143, %rd1, %rd142;
	ld.global.u32 	%r117, [%rd143];
	mov.u32 	%r336, used;
	add.s32 	%r118, %r336, %r117;
	ld.shared.u8 	%rs30, [%r118];
	setp.ne.s16 	%p48, %rs30, 0;
	@%p48 bra 	$L__BB2_66;
	mul.wide.s32 	%rd144, %r383, 4;
	add.s64 	%rd145, %rd6, %rd144;
	st.global.u32 	[%rd145], %r117;
	mov.b16 	%rs31, 1;
	st.shared.u8 	[%r118], %rs31;
	add.s32 	%r337, %r383, 1;
	rem.s32 	%r383, %r337, %r158;
$L__BB2_66:
	add.s32 	%r338, %r116, 1;
	rem.s32 	%r392, %r338, %r158;
	cvt.s64.s32 	%rd146, %r392;
	add.s64 	%rd147, %rd146, %rd5;
	shl.b64 	%rd148, %rd147, 2;
	add.s64 	%rd149, %rd1, %rd148;
	ld.global.u32 	%r122, [%rd149];
	add.s32 	%r123, %r336, %r122;
	ld.shared.u8 	%rs32, [%r123];
	setp.ne.s16 	%p49, %rs32, 0;
	@%p49 bra 	$L__BB2_68;
	mul.wide.s32 	%rd150, %r383, 4;
	add.s64 	%rd151, %rd6, %rd150;
	st.global.u32 	[%rd151], %r122;
	mov.b16 	%rs33, 1;
	st.shared.u8 	[%r123], %rs33;
	add.s32 	%r340, %r383, 1;
	rem.s32 	%r383, %r340, %r158;
$L__BB2_68:
	and.b32  	%r341, %r158, 1;
	setp.eq.b32 	%p50, %r341, 1;
	not.pred 	%p51, %p50;
	mov.u32 	%r408, %r11;
	mov.u32 	%r409, %r8;
	mov.u32 	%r410, %r7;
	@%p51 bra 	$L__BB2_71;
	add.s32 	%r342, %r392, 1;
	rem.s32 	%r343, %r342, %r158;
	cvt.s64.s32 	%rd152, %r343;
	add.s64 	%rd153, %rd152, %rd5;
	shl.b64 	%rd154, %rd153, 2;
	add.s64 	%rd155, %rd1, %rd154;
	ld.global.u32 	%r127, [%rd155];
	mov.u32 	%r344, used;
	add.s32 	%r128, %r344, %r127;
	ld.shared.u8 	%rs34, [%r128];
	setp.ne.s16 	%p52, %rs34, 0;
	mov.u32 	%r408, %r11;
	mov.u32 	%r409, %r8;
	mov.u32 	%r410, %r7;
	@%p52 bra 	$L__BB2_71;
	mul.wide.s32 	%rd156, %r383, 4;
	add.s64 	%rd157, %rd6, %rd156;
	st.global.u32 	[%rd157], %r127;
	mov.b16 	%rs35, 1;
	st.shared.u8 	[%r128], %rs35;
	mov.u32 	%r408, %r11;
	mov.u32 	%r409, %r8;
	mov.u32 	%r410, %r7;
$L__BB2_71:
	shr.u32 	%r345, %r410, 2;
	xor.b32  	%r346, %r345, %r410;
	shl.b32 	%r347, %r406, 4;
	shl.b32 	%r348, %r346, 1;
	xor.b32  	%r349, %r347, %r348;
	xor.b32  	%r350, %r349, %r406;
	xor.b32  	%r146, %r350, %r346;
	add.s32 	%r417, %r411, 362437;
	add.s32 	%r351, %r146, %r417;
	cvt.rn.f32.u32 	%f4, %r351;
	fma.rn.f32 	%f5, %f4, 0f2F800000, 0f2F000000;
	cvt.f64.f32 	%fd3, %f5;
	setp.geu.f64 	%p53, %fd3, 0d3FB999999999999A;
	mov.u32 	%r412, %r146;
	mov.u32 	%r413, %r406;
	mov.u32 	%r414, %r407;
	@%p53 bra 	$L__BB2_73;
	shr.u32 	%r352, %r409, 2;
	xor.b32  	%r353, %r352, %r409;
	shl.b32 	%r354, %r146, 4;
	shl.b32 	%r355, %r353, 1;
	xor.b32  	%r356, %r355, %r354;
	xor.b32  	%r357, %r356, %r353;
	xor.b32  	%r413, %r357, %r146;
	add.s32 	%r358, %r411, %r413;
	add.s32 	%r359, %r358, 724874;
	rem.u32 	%r360, %r359, %r158;
	shr.u32 	%r361, %r408, 2;
	xor.b32  	%r362, %r361, %r408;
	shl.b32 	%r363, %r413, 4;
	shl.b32 	%r364, %r362, 1;
	xor.b32  	%r365, %r364, %r363;
	xor.b32  	%r366, %r365, %r362;
	xor.b32  	%r412, %r366, %r413;
	add.s32 	%r417, %r411, 1087311;
	add.s32 	%r367, %r412, %r417;
	rem.u32 	%r368, %r367, %r158;
	mul.wide.s32 	%rd158, %r360, 4;
	add.s64 	%rd159, %rd6, %rd158;
	ld.global.u32 	%r369, [%rd159];
	mul.wide.s32 	%rd160, %r368, 4;
	add.s64 	%rd161, %rd6, %rd160;
	ld.global.u32 	%r370, [%rd161];
	st.global.u32 	[%rd159], %r370;
	st.global.u32 	[%rd161], %r369;
	mov.u32 	%r414, %r146;
	mov.u32 	%r408, %r406;
	mov.u32 	%r409, %r407;
$L__BB2_73:
	st.global.v2.u32 	[%rd3], {%r417, %r409};
	st.global.v2.u32 	[%rd3+8], {%r408, %r414};
	st.global.v2.u32 	[%rd3+16], {%r413, %r412};
	st.global.v2.u32 	[%rd3+24], {%r3, %r4};
	st.global.f32 	[%rd3+32], %f1;
	st.global.f64 	[%rd3+40], %fd1;
$L__BB2_74:
	ret;

}


// ===== COMPILED SASS (sm_100) =====

	.target	sm_100

	.elftype	@"ET_EXEC"


//--------------------- .note.nv.tkinfo           --------------------------
	.section	.note.nv.tkinfo,"",@"SHT_NOTE"
	.sectionflags	@"SHF_NOTE_NV_TKINFO"
	.tkinfo
        /*0018*/ 	.word	0x00000002
        /*0030*/ 	.string	""
        /*0030*/ 	.string	"ptxas"
        /*0030*/ 	.string	"Cuda compilation tools, release 13.0, V13.0.88"
        /*0030*/ 	.string	"Build cuda_13.0.r13.0/compiler.36424714_0"
        /*0030*/ 	.string	"-arch sm_100 -m 64 "



//--------------------- .note.nv.cuinfo           --------------------------
	.section	.note.nv.cuinfo,"",@"SHT_NOTE"
	.sectionflags	@"SHF_NOTE_NV_CUINFO"
        /*0018*/ 	.short	0x0002
        /*001a*/ 	.short	0x0064
        /*001c*/ 	.short	0x0082
	.zero		2


//--------------------- .nv.info                  --------------------------
	.section	.nv.info,"",@"SHT_CUDA_INFO"
	.align	4


	//----- nvinfo : EIATTR_REGCOUNT
	.align		4
        /*0000*/ 	.byte	0x04, 0x2f
        /*0002*/ 	.short	(.L_10 - .L_9)
	.align		4
.L_9:
        /*0004*/ 	.word	index@(_Z7initRNGP17curandStateXORWOWim)
        /*0008*/ 	.word	0x0000001f


	//----- nvinfo : EIATTR_FRAME_SIZE
	.align		4
.L_10:
        /*000c*/ 	.byte	0x04, 0x11
        /*000e*/ 	.short	(.L_12 - .L_11)
	.align		4
.L_11:
        /*0010*/ 	.word	index@(_Z7initRNGP17curandStateXORWOWim)
        /*0014*/ 	.word	0x00000000


	//----- nvinfo : EIATTR_REGCOUNT
	.align		4
.L_12:
        /*0018*/ 	.byte	0x04, 0x2f
        /*001a*/ 	.short	(.L_14 - .L_13)
	.align		4
.L_13:
        /*001c*/ 	.word	index@(_Z14kernel_fitnessPiS_S_ii)
        /*0020*/ 	.word	0x00000020


	//----- nvinfo : EIATTR_FRAME_SIZE
	.align		4
.L_14:
        /*0024*/ 	.byte	0x04, 0x11
        /*0026*/ 	.short	(.L_16 - .L_15)
	.align		4
.L_15:
        /*0028*/ 	.word	index@(_Z14kernel_fitnessPiS_S_ii)
        /*002c*/ 	.word	0x00000000


	//----- nvinfo : EIATTR_REGCOUNT
	.align		4
.L_16:
        /*0030*/ 	.byte	0x04, 0x2f
        /*0032*/ 	.short	(.L_18 - .L_17)
	.align		4
.L_17:
        /*0034*/ 	.word	index@(_Z12kernel_breedPiS_S_P17curandStateXORWOWiii)
        /*0038*/ 	.word	0x00000028


	//----- nvinfo : EIATTR_FRAME_SIZE
	.align		4
.L_18:
        /*003c*/ 	.byte	0x04, 0x11
        /*003e*/ 	.short	(.L_20 - .L_19)
	.align		4
.L_19:
        /*0040*/ 	.word	index@(_Z12kernel_breedPiS_S_P17curandStateXORWOWiii)
        /*0044*/ 	.word	0x00000000


	//----- nvinfo : EIATTR_MIN_STACK_SIZE
	.align		4
.L_20:
        /*0048*/ 	.byte	0x04, 0x12
        /*004a*/ 	.short	(.L_22 - .L_21)
	.align		4
.L_21:
        /*004c*/ 	.word	index@(_Z12kernel_breedPiS_S_P17curandStateXORWOWiii)
        /*0050*/ 	.word	0x00000000


	//----- nvinfo : EIATTR_MIN_STACK_SIZE
	.align		4
.L_22:
        /*0054*/ 	.byte	0x04, 0x12
        /*0056*/ 	.short	(.L_24 - .L_23)
	.align		4
.L_23:
        /*0058*/ 	.word	index@(_Z14kernel_fitnessPiS_S_ii)
        /*005c*/ 	.word	0x00000000


	//----- nvinfo : EIATTR_MIN_STACK_SIZE
	.align		4
.L_24:
        /*0060*/ 	.byte	0x04, 0x12
        /*0062*/ 	.short	(.L_26 - .L_25)
	.align		4
.L_25:
        /*0064*/ 	.word	index@(_Z7initRNGP17curandStateXORWOWim)
        /*0068*/ 	.word	0x00000000
.L_26:


//--------------------- .nv.compat                --------------------------
	.section	.nv.compat,"",@"SHT_CUDA_COMPAT_INFO"
	.align	4
        /*0000*/ 	.byte	0x02, 0x09, 0x00, 0x00, 0x02, 0x02, 0x01, 0x00, 0x02, 0x05, 0x05, 0x00, 0x03, 0x07, 0x01, 0x01
        /*0010*/ 	.byte	0x02, 0x03, 0x00, 0x00, 0x02, 0x06, 0x01, 0x00, 0x04, 0x0b, 0x08, 0x00, 0x01, 0x00, 0x00, 0x00
        /*0020*/ 	.byte	0x00, 0x00, 0x00, 0x00


//--------------------- .nv.info._Z12kernel_breedPiS_S_P17curandStateXORWOWiii --------------------------
	.section	.nv.info._Z12kernel_breedPiS_S_P17curandStateXORWOWiii,"",@"SHT_CUDA_INFO"
	.sectionflags	@""
	.align	4


	//----- nvinfo : EIATTR_CUDA_API_VERSION
	.align		4
        /*0000*/ 	.byte	0x04, 0x37
        /*0002*/ 	.short	(.L_28 - .L_27)
.L_27:
        /*0004*/ 	.word	0x00000082


	//----- nvinfo : EIATTR_KPARAM_INFO
	.align		4
.L_28:
        /*0008*/ 	.byte	0x04, 0x17
        /*000a*/ 	.short	(.L_30 - .L_29)
.L_29:
        /*000c*/ 	.word	0x00000000
        /*0010*/ 	.short	0x0006
        /*0012*/ 	.short	0x0028
        /*0014*/ 	.byte	0x00, 0xf0, 0x11, 0x00


	//----- nvinfo : EIATTR_KPARAM_INFO
	.align		4
.L_30:
        /*0018*/ 	.byte	0x04, 0x17
        /*001a*/ 	.short	(.L_32 - .L_31)
.L_31:
        /*001c*/ 	.word	0x00000000
        /*0020*/ 	.short	0x0005
        /*0022*/ 	.short	0x0024
        /*0024*/ 	.byte	0x00, 0xf0, 0x11, 0x00


	//----- nvinfo : EIATTR_KPARAM_INFO
	.align		4
.L_32:
        /*0028*/ 	.byte	0x04, 0x17
        /*002a*/ 	.short	(.L_34 - .L_33)
.L_33:
        /*002c*/ 	.word	0x00000000
        /*0030*/ 	.short	0x0004
        /*0032*/ 	.short	0x0020
        /*0034*/ 	.byte	0x00, 0xf0, 0x11, 0x00


	//----- nvinfo : EIATTR_KPARAM_INFO
	.align		4
.L_34:
        /*0038*/ 	.byte	0x04, 0x17
        /*003a*/ 	.short	(.L_36 - .L_35)
.L_35:
        /*003c*/ 	.word	0x00000000
        /*0040*/ 	.short	0x0003
        /*0042*/ 	.short	0x0018
        /*0044*/ 	.byte	0x00, 0xf5, 0x21, 0x00


	//----- nvinfo : EIATTR_KPARAM_INFO
	.align		4
.L_36:
        /*0048*/ 	.byte	0x04, 0x17
        /*004a*/ 	.short	(.L_38 - .L_37)
.L_37:
        /*004c*/ 	.word	0x00000000
        /*0050*/ 	.short	0x0002
        /*0052*/ 	.short	0x0010
        /*0054*/ 	.byte	0x00, 0xf5, 0x21, 0x00


	//----- nvinfo : EIATTR_KPARAM_INFO
	.align		4
.L_38:
        /*0058*/ 	.byte	0x04, 0x17
        /*005a*/ 	.short	(.L_40 - .L_39)
.L_39:
        /*005c*/ 	.word	0x00000000
        /*0060*/ 	.short	0x0001
        /*0062*/ 	.short	0x0008
        /*0064*/ 	.byte	0x00, 0xf5, 0x21, 0x00


	//----- nvinfo : EIATTR_KPARAM_INFO
	.align		4
.L_40:
        /*0068*/ 	.byte	0x04, 0x17
        /*006a*/ 	.short	(.L_42 - .L_41)
.L_41:
        /*006c*/ 	.word	0x00000000
        /*0070*/ 	.short	0x0000
        /*0072*/ 	.short	0x0000
        /*0074*/ 	.byte	0x00, 0xf5, 0x21, 0x00


	//----- nvinfo : EIATTR_SPARSE_MMA_MASK
	.align		4
.L_42:
        /*0078*/ 	.byte	0x03, 0x50
        /*007a*/ 	.short	0x0000


	//----- nvinfo : EIATTR_MAXREG_COUNT
	.align		4
        /*007c*/ 	.byte	0x03, 0x1b
        /*007e*/ 	.short	0x00ff


	//----- nvinfo : EIATTR_MERCURY_ISA_VERSION
	.align		4
        /*0080*/ 	.byte	0x03, 0x5f
        /*0082*/ 	.short	0x0101


	//----- nvinfo : EIATTR_VRC_CTA_INIT_COUNT
	.align		4
        /*0084*/ 	.byte	0x02, 0x4a
	.zero		1
	.zero		1


	//----- nvinfo : EIATTR_EXIT_INSTR_OFFSETS
	.align		4
        /*0088*/ 	.byte	0x04, 0x1c
        /*008a*/ 	.short	(.L_44 - .L_43)


	//   ....[0]....
.L_43:
        /*008c*/ 	.word	0x00000090


	//   ....[1]....
        /*0090*/ 	.word	0x00005fc0


	//----- nvinfo : EIATTR_CRS_STACK_SIZE
	.align		4
.L_44:
        /*0094*/ 	.byte	0x04, 0x1e
        /*0096*/ 	.short	(.L_46 - .L_45)
.L_45:
        /*0098*/ 	.word	0x00000000


	//----- nvinfo : EIATTR_CBANK_PARAM_SIZE
	.align		4
.L_46:
        /*009c*/ 	.byte	0x03, 0x19
        /*009e*/ 	.short	0x002c


	//----- nvinfo : EIATTR_PARAM_CBANK
	.align		4
        /*00a0*/ 	.byte	0x04, 0x0a
        /*00a2*/ 	.short	(.L_48 - .L_47)
	.align		4
.L_47:
        /*00a4*/ 	.word	index@(.nv.constant0._Z12kernel_breedPiS_S_P17curandStateXORWOWiii)
        /*00a8*/ 	.short	0x0380
        /*00aa*/ 	.short	0x002c


	//----- nvinfo : EIATTR_SW_WAR
	.align		4
.L_48:
        /*00ac*/ 	.byte	0x04, 0x36
        /*00ae*/ 	.short	(.L_50 - .L_49)
.L_49:
        /*00b0*/ 	.word	0x00000008
.L_50:


//--------------------- .nv.info._Z14kernel_fitnessPiS_S_ii --------------------------
	.section	.nv.info._Z14kernel_fitnessPiS_S_ii,"",@"SHT_CUDA_INFO"
	.sectionflags	@""
	.align	4


	//----- nvinfo : EIATTR_CUDA_API_VERSION
	.align		4
        /*0000*/ 	.byte	0x04, 0x37
        /*0002*/ 	.short	(.L_52 - .L_51)
.L_51:
        /*0004*/ 	.word	0x00000082


	//----- nvinfo : EIATTR_KPARAM_INFO
	.align		4
.L_52:
        /*0008*/ 	.byte	0x04, 0x17
        /*000a*/ 	.short	(.L_54 - .L_53)
.L_53:
        /*000c*/ 	.word	0x00000000
        /*0010*/ 	.short	0x0004
        /*0012*/ 	.short	0x001c
        /*0014*/ 	.byte	0x00, 0xf0, 0x11, 0x00


	//----- nvinfo : EIATTR_KPARAM_INFO
	.align		4
.L_54:
        /*0018*/ 	.byte	0x04, 0x17
        /*001a*/ 	.short	(.L_56 - .L_55)
.L_55:
        /*001c*/ 	.word	0x00000000
        /*0020*/ 	.short	0x0003
        /*0022*/ 	.short	0x0018
        /*0024*/ 	.byte	0x00, 0xf0, 0x11, 0x00


	//----- nvinfo : EIATTR_KPARAM_INFO
	.align		4
.L_56:
        /*0028*/ 	.byte	0x04, 0x17
        /*002a*/ 	.short	(.L_58 - .L_57)
.L_57:
        /*002c*/ 	.word	0x00000000
        /*0030*/ 	.short	0x0002
        /*0032*/ 	.short	0x0010
        /*0034*/ 	.byte	0x00, 0xf5, 0x21, 0x00


	//----- nvinfo : EIATTR_KPARAM_INFO
	.align		4
.L_58:
        /*0038*/ 	.byte	0x04, 0x17
        /*003a*/ 	.short	(.L_60 - .L_59)
.L_59:
        /*003c*/ 	.word	0x00000000
        /*0040*/ 	.short	0x0001
        /*0042*/ 	.short	0x0008
        /*0044*/ 	.byte	0x00, 0xf5, 0x21, 0x00


	//----- nvinfo : EIATTR_KPARAM_INFO
	.align		4
.L_60:
        /*0048*/ 	.byte	0x04, 0x17
        /*004a*/ 	.short	(.L_62 - .L_61)
.L_61:
        /*004c*/ 	.word	0x00000000
        /*0050*/ 	.short	0x0000
        /*0052*/ 	.short	0x0000
        /*0054*/ 	.byte	0x00, 0xf5, 0x21, 0x00


	//----- nvinfo : EIATTR_SPARSE_MMA_MASK
	.align		4
.L_62:
        /*0058*/ 	.byte	0x03, 0x50
        /*005a*/ 	.short	0x0000


	//----- nvinfo : EIATTR_MAXREG_COUNT
	.align		4
        /*005c*/ 	.byte	0x03, 0x1b
        /*005e*/ 	.short	0x00ff


	//----- nvinfo : EIATTR_MERCURY_ISA_VERSION
	.align		4
        /*0060*/ 	.byte	0x03, 0x5f
        /*0062*/ 	.short	0x0101


	//----- nvinfo : EIATTR_VRC_CTA_INIT_COUNT
	.align		4
        /*0064*/ 	.byte	0x02, 0x4a
	.zero		1
	.zero		1


	//----- nvinfo : EIATTR_EXIT_INSTR_OFFSETS
	.align		4
        /*0068*/ 	.byte	0x04, 0x1c
        /*006a*/ 	.short	(.L_64 - .L_63)


	//   ....[0]....
.L_63:
        /*006c*/ 	.word	0x00000070


	//   ....[1]....
        /*0070*/ 	.word	0x00000920


	//----- nvinfo : EIATTR_CBANK_PARAM_SIZE
	.align		4
.L_64:
        /*0074*/ 	.byte	0x03, 0x19
        /*0076*/ 	.short	0x0020


	//----- nvinfo : EIATTR_PARAM_CBANK
	.align		4
        /*0078*/ 	.byte	0x04, 0x0a
        /*007a*/ 	.short	(.L_66 - .L_65)
	.align		4
.L_65:
        /*007c*/ 	.word	index@(.nv.constant0._Z14kernel_fitnessPiS_S_ii)
        /*0080*/ 	.short	0x0380
        /*0082*/ 	.short	0x0020


	//----- nvinfo : EIATTR_SW_WAR
	.align		4
.L_66:
        /*0084*/ 	.byte	0x04, 0x36
        /*0086*/ 	.short	(.L_68 - .L_67)
.L_67:
        /*0088*/ 	.word	0x00000008
.L_68:


//--------------------- .nv.info._Z7initRNGP17curandStateXORWOWim --------------------------
	.section	.nv.info._Z7initRNGP17curandStateXORWOWim,"",@"SHT_CUDA_INFO"
	.sectionflags	@""
	.align	4


	//----- nvinfo : EIATTR_CUDA_API_VERSION
	.align		4
        /*0000*/ 	.byte	0x04, 0x37
        /*0002*/ 	.short	(.L_70 - .L_69)
.L_69:
        /*0004*/ 	.word	0x00000082


	//----- nvinfo : EIATTR_KPARAM_INFO
	.align		4
.L_70:
        /*0008*/ 	.byte	0x04, 0x17
        /*000a*/ 	.short	(.L_72 - .L_71)
.L_71:
        /*000c*/ 	.word	0x00000000
        /*0010*/ 	.short	0x0002
        /*0012*/ 	.short	0x0010
        /*0014*/ 	.byte	0x00, 0xf0, 0x21, 0x00


	//----- nvinfo : EIATTR_KPARAM_INFO
	.align		4
.L_72:
        /*0018*/ 	.byte	0x04, 0x17
        /*001a*/ 	.short	(.L_74 - .L_73)
.L_73:
        /*001c*/ 	.word	0x00000000
        /*0020*/ 	.short	0x0001
        /*0022*/ 	.short	0x0008
        /*0024*/ 	.byte	0x00, 0xf0, 0x11, 0x00


	//----- nvinfo : EIATTR_KPARAM_INFO
	.align		4
.L_74:
        /*0028*/ 	.byte	0x04, 0x17
        /*002a*/ 	.short	(.L_76 - .L_75)
.L_75:
        /*002c*/ 	.word	0x00000000
        /*0030*/ 	.short	0x0000
        /*0032*/ 	.short	0x0000
        /*0034*/ 	.byte	0x00, 0xf5, 0x21, 0x00


	//----- nvinfo : EIATTR_SPARSE_MMA_MASK
	.align		4
.L_76:
        /*0038*/ 	.byte	0x03, 0x50
        /*003a*/ 	.short	0x0000


	//----- nvinfo : EIATTR_MAXREG_COUNT
	.align		4
        /*003c*/ 	.byte	0x03, 0x1b
        /*003e*/ 	.short	0x00ff


	//----- nvinfo : EIATTR_MERCURY_ISA_VERSION
	.align		4
        /*0040*/ 	.byte	0x03, 0x5f
        /*0042*/ 	.short	0x0101


	//----- nvinfo : EIATTR_VRC_CTA_INIT_COUNT
	.align		4
        /*0044*/ 	.byte	0x02, 0x4a
	.zero		1
	.zero		1


	//----- nvinfo : EIATTR_EXIT_INSTR_OFFSETS
	.align		4
        /*0048*/ 	.byte	0x04, 0x1c
        /*004a*/ 	.short	(.L_78 - .L_77)


	//   ....[0]....
.L_77:
        /*004c*/ 	.word	0x00000070


	//   ....[1]....
        /*0050*/ 	.word	0x00000f00


	//----- nvinfo : EIATTR_CRS_STACK_SIZE
	.align		4
.L_78:
        /*0054*/ 	.byte	0x04, 0x1e
        /*0056*/ 	.short	(.L_80 - .L_79)
.L_79:
        /*0058*/ 	.word	0x00000000


	//----- nvinfo : EIATTR_CBANK_PARAM_SIZE
	.align		4
.L_80:
        /*005c*/ 	.byte	0x03, 0x19
        /*005e*/ 	.short	0x0018


	//----- nvinfo : EIATTR_PARAM_CBANK
	.align		4
        /*0060*/ 	.byte	0x04, 0x0a
        /*0062*/ 	.short	(.L_82 - .L_81)
	.align		4
.L_81:
        /*0064*/ 	.word	index@(.nv.constant0._Z7initRNGP17curandStateXORWOWim)
        /*0068*/ 	.short	0x0380
        /*006a*/ 	.short	0x0018


	//----- nvinfo : EIATTR_SW_WAR
	.align		4
.L_82:
        /*006c*/ 	.byte	0x04, 0x36
        /*006e*/ 	.short	(.L_84 - .L_83)
.L_83:
        /*0070*/ 	.word	0x00000008
.L_84:


//--------------------- .nv.callgraph             --------------------------
	.section	.nv.callgraph,"",@"SHT_CUDA_CALLGRAPH"
	.align	4
	.sectionentsize	8
	.align		4
        /*0000*/ 	.word	0x00000000
	.align		4
        /*0004*/ 	.word	0xffffffff
	.align		4
        /*0008*/ 	.word	0x00000000
	.align		4
        /*000c*/ 	.word	0xfffffffe
	.align		4
        /*0010*/ 	.word	0x00000000
	.align		4
        /*0014*/ 	.word	0xfffffffd
	.align		4
        /*0018*/ 	.word	0x00000000
	.align		4
        /*001c*/ 	.word	0xfffffffc


//--------------------- .nv.constant4             --------------------------
	.section	.nv.constant4,"a",@progbits
	.align	8
	.align		8
.nv.constant4:
        /*0000*/ 	.dword	precalc_xorwow_matrix
	.align		8
        /*0008*/ 	.dword	precalc_xorwow_offset_matrix
	.align		8
        /*0010*/ 	.dword	mrg32k3aM1
	.align		8
        /*0018*/ 	.dword	mrg32k3aM2
	.align		8
        /*0020*/ 	.dword	mrg32k3aM1SubSeq
	.align		8
        /*0028*/ 	.dword	mrg32k3aM2SubSeq
	.align		8
        /*0030*/ 	.dword	mrg32k3aM1Seq
	.align		8
        /*0038*/ 	.dword	mrg32k3aM2Seq


//--------------------- .nv.constant3             --------------------------
	.section	.nv.constant3,"a",@progbits
	.align	8
.nv.constant3:
	.type		__cr_lgamma_table,@object
	.size		__cr_lgamma_table,(.L_8 - __cr_lgamma_table)
__cr_lgamma_table:
        /*0000*/ 	.byte	0x00, 0x00, 0x00, 0x00, 0x00, 0x00, 0x00, 0x00, 0x00, 0x00, 0x00, 0x00, 0x00, 0x00, 0x00, 0x00
        /*0010*/ 	.byte	0xef, 0x39, 0xfa, 0xfe, 0x42, 0x2e, 0xe6, 0x3f, 0x02, 0x20, 0x2a, 0xfa, 0x0b, 0xab, 0xfc, 0x3f
        /*0020*/ 	.byte	0xf9, 0x2c, 0x92, 0x7c, 0xa7, 0x6c, 0x09, 0x40, 0xc9, 0x79, 0x44, 0x3c, 0x64, 0x26, 0x13, 0x40
        /*0030*/ 	.byte	0xca, 0x01, 0xcf, 0x3a, 0x27, 0x51, 0x1a, 0x40, 0x30, 0xcc, 0x2d, 0xf3, 0xe1, 0x0c, 0x21, 0x40
        /*0040*/ 	.byte	0x0d, 0xb7, 0xfc, 0x82, 0x8e, 0x35, 0x25, 0x40
.L_8:


//--------------------- .text._Z12kernel_breedPiS_S_P17curandStateXORWOWiii --------------------------
	.section	.text._Z12kernel_breedPiS_S_P17curandStateXORWOWiii,"ax",@progbits
	.align	128
        .global         _Z12kernel_breedPiS_S_P17curandStateXORWOWiii
        .type           _Z12kernel_breedPiS_S_P17curandStateXORWOWiii,@function
        .size           _Z12kernel_breedPiS_S_P17curandStateXORWOWiii,(.L_x_80 - _Z12kernel_breedPiS_S_P17curandStateXORWOWiii)
        .other          _Z12kernel_breedPiS_S_P17curandStateXORWOWiii,@"STO_CUDA_ENTRY STV_DEFAULT"
_Z12kernel_breedPiS_S_P17curandStateXORWOWiii:
.text._Z12kernel_breedPiS_S_P17curandStateXORWOWiii:
[----:B------:R-:W-:Y:S01]  /*0000*/  LDC R1, c[0x0][0x37c] ;  /* 0x0000df00ff017b82 */ /* 0x000fe20000000800 */
[----:B------:R-:W0:Y:S07]  /*0010*/  S2R R0, SR_TID.X ;  /* 0x0000000000007919 */ /* 0x000e2e0000002100 */
[----:B------:R-:W0:Y:S01]  /*0020*/  S2UR UR4, SR_CTAID.X ;  /* 0x00000000000479c3 */ /* 0x000e220000002500 */
[----:B------:R-:W1:Y:S01]  /*0030*/  LDCU UR5, c[0x0][0x3a8] ;  /* 0x00007500ff0577ac */ /* 0x000e620008000800 */
[----:B------:R-:W2:Y:S06]  /*0040*/  LDCU UR8, c[0x0][0x3a0] ;  /* 0x00007400ff0877ac */ /* 0x000eac0008000800 */
[----:B------:R-:W0:Y:S02]  /*0050*/  LDC R11, c[0x0][0x360] ;  /* 0x0000d800ff0b7b82 */ /* 0x000e240000000800 */
[----:B0-----:R-:W-:-:S05]  /*0060*/  IMAD R11, R11, UR4, R0 ;  /* 0x000000040b0b7c24 */ /* 0x001fca000f8e0200 */
[----:B-1----:R-:W-:-:S04]  /*0070*/  ISETP.GE.AND P0, PT, R11, UR5, PT ;  /* 0x000000050b007c0c */ /* 0x002fc8000bf06270 */
[----:B--2---:R-:W-:-:S13]  /*0080*/  ISETP.GE.OR P0, PT, R11, UR8, !P0 ;  /* 0x000000080b007c0c */ /* 0x004fda000c706670 */
[----:B------:R-:W-:Y:S05]  /*0090*/  @P0 EXIT ;  /* 0x000000000000094d */ /* 0x000fea0003800000 */
[----:B------:R-:W0:Y:S01]  /*00a0*/  LDC.64 R20, c[0x0][0x398] ;  /* 0x0000e600ff147b82 */ /* 0x000e220000000a00 */
[----:B------:R-:W1:Y:S01]  /*00b0*/  LDCU.64 UR6, c[0x0][0x358] ;  /* 0x00006b00ff0677ac */ /* 0x000e620008000a00 */
[----:B------:R-:W2:Y:S01]  /*00c0*/  I2F.U32.RP R8, UR8 ;  /* 0x0000000800087d06 */ /* 0x000ea20008209000 */
[----:B------:R-:W3:Y:S05]  /*00d0*/  LDCU UR4, c[0x0][0x3a4] ;  /* 0x00007480ff0477ac */ /* 0x000eea0008000800 */
[----:B------:R-:W4:Y:S01]  /*00e0*/  LDC.64 R24, c[0x0][0x390] ;  /* 0x0000e400ff187b82 */ /* 0x000f220000000a00 */
[----:B0-----:R-:W-:-:S05]  /*00f0*/  IMAD.WIDE R20, R11, 0x30, R20 ;  /* 0x000000300b147825 */ /* 0x001fca00078e0214 */
[----:B-1----:R-:W3:Y:S04]  /*0100*/  LDG.E.64 R12, desc[UR6][R20.64] ;  /* 0x00000006140c7981 */ /* 0x002ee8000c1e1b00 */
[----:B------:R-:W4:Y:S04]  /*0110*/  LDG.E.64 R2, desc[UR6][R20.64+0x10] ;  /* 0x0000100614027981 */ /* 0x000f28000c1e1b00 */
[----:B------:R-:W4:Y:S01]  /*0120*/  LDG.E.64 R4, desc[UR6][R20.64+0x8] ;  /* 0x0000080614047981 */ /* 0x000f22000c1e1b00 */
[----:B--2---:R-:W0:Y:S03]  /*0130*/  MUFU.RCP R8, R8 ;  /* 0x0000000800087308 */ /* 0x004e260000001000 */
[----:B------:R-:W5:Y:S01]  /*0140*/  LDG.E.64 R18, desc[UR6][R20.64+0x28] ;  /* 0x0000280614127981 */ /* 0x000f62000c1e1b00 */
[----:B---3--:R-:W-:-:S04]  /*0150*/  SHF.R.U32.HI R0, RZ, 0x2, R13 ;  /* 0x00000002ff007819 */ /* 0x008fc8000001160d */
[----:B------:R-:W-:Y:S01]  /*0160*/  LOP3.LUT R0, R0, R13, RZ, 0x3c, !PT ;  /* 0x0000000d00007212 */ /* 0x000fe200078e3cff */
[----:B----4-:R-:W-:Y:S01]  /*0170*/  IMAD.SHL.U32 R6, R3, 0x10, RZ ;  /* 0x0000001003067824 */ /* 0x010fe200078e00ff */
[----:B------:R-:W-:-:S03]  /*0180*/  SHF.R.U32.HI R9, RZ, 0x2, R4 ;  /* 0x00000002ff097819 */ /* 0x000fc60000011604 */
[----:B------:R-:W-:Y:S01]  /*0190*/  IMAD.SHL.U32 R7, R0, 0x2, RZ ;  /* 0x0000000200077824 */ /* 0x000fe200078e00ff */
[----:B------:R-:W-:Y:S01]  /*01a0*/  LOP3.LUT R4, R9, R4, RZ, 0x3c, !PT ;  /* 0x0000000409047212 */ /* 0x000fe200078e3cff */
[----:B0-----:R-:W-:-:S03]  /*01b0*/  VIADD R9, R8, 0xffffffe ;  /* 0x0ffffffe08097836 */ /* 0x001fc60000000000 */
[----:B------:R-:W-:Y:S01]  /*01c0*/  LOP3.LUT R7, R3, R6, R7, 0x96, !PT ;  /* 0x0000000603077212 */ /* 0x000fe200078e9607 */
[----:B------:R-:W-:Y:S01]  /*01d0*/  IMAD.MOV.U32 R8, RZ, RZ, RZ ;  /* 0x000000ffff087224 */ /* 0x000fe200078e00ff */
[----:B------:R-:W-:Y:S02]  /*01e0*/  SHF.R.U32.HI R6, RZ, 0x2, R5 ;  /* 0x00000002ff067819 */ /* 0x000fe40000011605 */
[----:B------:R-:W-:Y:S01]  /*01f0*/  LOP3.LUT R22, R7, R0, RZ, 0x3c, !PT ;  /* 0x0000000007167212 */ /* 0x000fe200078e3cff */
[----:B------:R-:W-:Y:S01]  /*0200*/  IMAD.SHL.U32 R0, R4, 0x2, RZ ;  /* 0x0000000204007824 */ /* 0x000fe200078e00ff */
[----:B------:R-:W-:Y:S01]  /*0210*/  LOP3.LUT R6, R6, R5, RZ, 0x3c, !PT ;  /* 0x0000000506067212 */ /* 0x000fe200078e3cff */
[----:B------:R-:W0:Y:S02]  /*0220*/  F2I.FTZ.U32.TRUNC.NTZ R9, R9 ;  /* 0x0000000900097305 */ /* 0x000e24000021f000 */
[----:B------:R-:W-:-:S05]  /*0230*/  IMAD.SHL.U32 R7, R22, 0x10, RZ ;  /* 0x0000001016077824 */ /* 0x000fca00078e00ff */
[----:B------:R-:W-:Y:S01]  /*0240*/  LOP3.LUT R7, R4, R0, R7, 0x96, !PT ;  /* 0x0000000004077212 */ /* 0x000fe200078e9607 */
[----:B------:R-:W-:-:S03]  /*0250*/  IMAD.SHL.U32 R0, R6, 0x2, RZ ;  /* 0x0000000206007824 */ /* 0x000fc600078e00ff */
[----:B------:R-:W-:Y:S02]  /*0260*/  LOP3.LUT R23, R7, R22, RZ, 0x3c, !PT ;  /* 0x0000001607177212 */ /* 0x000fe400078e3cff */
[----:B------:R-:W-:Y:S01]  /*0270*/  SHF.R.U32.HI R7, RZ, 0x2, R2 ;  /* 0x00000002ff077819 */ /* 0x000fe20000011602 */
[----:B0-----:R-:W-:Y:S01]  /*0280*/  IMAD.MOV R13, RZ, RZ, -R9 ;  /* 0x000000ffff0d7224 */ /* 0x001fe200078e0a09 */
[----:B------:R-:W-:Y:S01]  /*0290*/  IADD3 R4, PT, PT, R12, 0xb0f8a, R23 ;  /* 0x000b0f8a0c047810 */ /* 0x000fe20007ffe017 */
[----:B------:R-:W-:Y:S01]  /*02a0*/  IMAD.SHL.U32 R5, R23, 0x10, RZ ;  /* 0x0000001017057824 */ /* 0x000fe200078e00ff */
[----:B------:R-:W-:Y:S01]  /*02b0*/  LOP3.LUT R2, R7, R2, RZ, 0x3c, !PT ;  /* 0x0000000207027212 */ /* 0x000fe200078e3cff */
[----:B------:R-:W-:-:S03]  /*02c0*/  IMAD R13, R13, UR8, RZ ;  /* 0x000000080d0d7c24 */ /* 0x000fc6000f8e02ff */
[----:B------:R-:W-:-:S04]  /*02d0*/  LOP3.LUT R0, R6, R0, R5, 0x96, !PT ;  /* 0x0000000006007212 */ /* 0x000fc800078e9605 */
[----:B------:R-:W-:Y:S02]  /*02e0*/  LOP3.LUT R7, R0, R23, RZ, 0x3c, !PT ;  /* 0x0000001700077212 */ /* 0x000fe400078e3cff */
[----:B------:R-:W-:-:S03]  /*02f0*/  SHF.L.U32 R0, R2, 0x1, RZ ;  /* 0x0000000102007819 */ /* 0x000fc600000006ff */
[----:B------:R-:W-:-:S05]  /*0300*/  IMAD.SHL.U32 R5, R7, 0x10, RZ ;  /* 0x0000001007057824 */ /* 0x000fca00078e00ff */
[----:B------:R-:W-:Y:S01]  /*0310*/  LOP3.LUT R0, R2, R0, R5, 0x96, !PT ;  /* 0x0000000002007212 */ /* 0x000fe200078e9605 */
[----:B------:R-:W-:Y:S01]  /*0320*/  IMAD.HI.U32 R5, R9, R13, R8 ;  /* 0x0000000d09057227 */ /* 0x000fe200078e0008 */
[----:B------:R-:W-:Y:S02]  /*0330*/  IADD3 R8, PT, PT, R12, 0x10974f, R7 ;  /* 0x0010974f0c087810 */ /* 0x000fe40007ffe007 */
[----:B------:R-:W-:Y:S02]  /*0340*/  LOP3.LUT R9, R0, R7, RZ, 0x3c, !PT ;  /* 0x0000000700097212 */ /* 0x000fe400078e3cff */
[C---:B------:R-:W-:Y:S01]  /*0350*/  IADD3 R0, PT, PT, R12.reuse, 0x587c5, R22 ;  /* 0x000587c50c007810 */ /* 0x040fe20007ffe016 */
[----:B------:R-:W-:Y:S01]  /*0360*/  IMAD.HI.U32 R6, R5, R4, RZ ;  /* 0x0000000405067227 */ /* 0x000fe200078e00ff */
[----:B------:R-:W-:-:S03]  /*0370*/  IADD3 R14, PT, PT, R12, 0x161f14, R9 ;  /* 0x00161f140c0e7810 */ /* 0x000fc60007ffe009 */
[----:B------:R-:W-:-:S04]  /*0380*/  IMAD.HI.U32 R2, R5, R0, RZ ;  /* 0x0000000005027227 */ /* 0x000fc800078e00ff */
[----:B------:R-:W-:-:S04]  /*0390*/  IMAD.HI.U32 R10, R5, R8, RZ ;  /* 0x00000008050a7227 */ /* 0x000fc800078e00ff */
[----:B------:R-:W-:Y:S02]  /*03a0*/  IMAD.MOV R15, RZ, RZ, -R6 ;  /* 0x000000ffff0f7224 */ /* 0x000fe400078e0a06 */
[----:B------:R-:W-:Y:S02]  /*03b0*/  IMAD.MOV R13, RZ, RZ, -R2 ;  /* 0x000000ffff0d7224 */ /* 0x000fe400078e0a02 */
[----:B------:R-:W-:Y:S02]  /*03c0*/  IMAD.MOV R17, RZ, RZ, -R10 ;  /* 0x000000ffff117224 */ /* 0x000fe400078e0a0a */
[----:B------:R-:W-:Y:S02]  /*03d0*/  IMAD R4, R15, UR8, R4 ;  /* 0x000000080f047c24 */ /* 0x000fe4000f8e0204 */
[----:B------:R-:W-:Y:S02]  /*03e0*/  IMAD R0, R13, UR8, R0 ;  /* 0x000000080d007c24 */ /* 0x000fe4000f8e0200 */
[----:B------:R-:W-:Y:S01]  /*03f0*/  IMAD.HI.U32 R5, R5, R14, RZ ;  /* 0x0000000e05057227 */ /* 0x000fe200078e00ff */
[----:B------:R-:W-:-:S02]  /*0400*/  ISETP.GE.U32.AND P1, PT, R4, UR8, PT ;  /* 0x0000000804007c0c */ /* 0x000fc4000bf26070 */
[----:B------:R-:W-:Y:S01]  /*0410*/  ISETP.GE.U32.AND P0, PT, R0, UR8, PT ;  /* 0x0000000800007c0c */ /* 0x000fe2000bf06070 */
[----:B------:R-:W-:Y:S02]  /*0420*/  IMAD R2, R17, UR8, R8 ;  /* 0x0000000811027c24 */ /* 0x000fe4000f8e0208 */
[----:B------:R-:W-:Y:S01]  /*0430*/  IMAD.MOV R5, RZ, RZ, -R5 ;  /* 0x000000ffff057224 */ /* 0x000fe200078e0a05 */
[----:B------:R-:W5:Y:S02]  /*0440*/  LDG.E.64 R16, desc[UR6][R20.64+0x18] ;  /* 0x0000180614107981 */ /* 0x000f64000c1e1b00 */
[----:B------:R-:W-:Y:S01]  /*0450*/  ISETP.GE.U32.AND P2, PT, R2, UR8, PT ;  /* 0x0000000802007c0c */ /* 0x000fe2000bf46070 */
[----:B------:R-:W-:Y:S01]  /*0460*/  IMAD R14, R5, UR8, R14 ;  /* 0x00000008050e7c24 */ /* 0x000fe2000f8e020e */
[----:B------:R-:W-:-:S03]  /*0470*/  LOP3.LUT R5, RZ, UR8, RZ, 0x33, !PT ;  /* 0x00000008ff057c12 */ /* 0x000fc6000f8e33ff */
[----:B------:R-:W-:Y:S01]  /*0480*/  @P1 VIADD R4, R4, -UR8 ;  /* 0x8000000804041c36 */ /* 0x000fe20008000000 */
[----:B------:R-:W-:Y:S01]  /*0490*/  ISETP.GE.U32.AND P3, PT, R14, UR8, PT ;  /* 0x000000080e007c0c */ /* 0x000fe2000bf66070 */
[----:B------:R-:W-:Y:S01]  /*04a0*/  @P0 VIADD R0, R0, -UR8 ;  /* 0x8000000800000c36 */ /* 0x000fe20008000000 */
[----:B------:R-:W-:-:S04]  /*04b0*/  ISETP.NE.U32.AND P1, PT, RZ, UR8, PT ;  /* 0x00000008ff007c0c */ /* 0x000fc8000bf25070 */
[----:B------:R-:W-:Y:S02]  /*04c0*/  ISETP.GE.U32.AND P0, PT, R0, UR8, PT ;  /* 0x0000000800007c0c */ /* 0x000fe4000bf06070 */
[----:B------:R-:W-:Y:S02]  /*04d0*/  @P2 IADD3 R2, PT, PT, R2, -UR8, RZ ;  /* 0x8000000802022c10 */ /* 0x000fe4000fffe0ff */
[----:B------:R-:W-:-:S03]  /*04e0*/  ISETP.GE.U32.AND P2, PT, R4, UR8, PT ;  /* 0x0000000804007c0c */ /* 0x000fc6000bf46070 */
[----:B------:R-:W-:Y:S01]  /*04f0*/  @P3 VIADD R14, R14, -UR8 ;  /* 0x800000080e0e3c36 */ /* 0x000fe20008000000 */
[----:B------:R-:W-:-:S04]  /*0500*/  ISETP.GE.U32.AND P3, PT, R2, UR8, PT ;  /* 0x0000000802007c0c */ /* 0x000fc8000bf66070 */
[----:B------:R-:W-:Y:S01]  /*0510*/  ISETP.GE.U32.AND P4, PT, R14, UR8, PT ;  /* 0x000000080e007c0c */ /* 0x000fe2000bf86070 */
[----:B------:R-:W-:-:S04]  /*0520*/  @P0 VIADD R0, R0, -UR8 ;  /* 0x8000000800000c36 */ /* 0x000fc80008000000 */
[----:B------:R-:W-:Y:S01]  /*0530*/  @P2 VIADD R4, R4, -UR8 ;  /* 0x8000000804042c36 */ /* 0x000fe20008000000 */
[----:B------:R-:W-:-:S03]  /*0540*/  SEL R8, R5, R0, !P1 ;  /* 0x0000000005087207 */ /* 0x000fc60004800000 */
[----:B------:R-:W-:Y:S01]  /*0550*/  @P3 VIADD R2, R2, -UR8 ;  /* 0x8000000802023c36 */ /* 0x000fe20008000000 */
[----:B------:R-:W-:Y:S01]  /*0560*/  SEL R29, R5, R4, !P1 ;  /* 0x00000004051d7207 */ /* 0x000fe20004800000 */
[----:B------:R-:W-:-:S03]  /*0570*/  IMAD.WIDE R34, R8, 0x4, R24 ;  /* 0x0000000408227825 */ /* 0x000fc600078e0218 */
[----:B------:R-:W-:Y:S01]  /*0580*/  SEL R27, R5, R2, !P1 ;  /* 0x00000002051b7207 */ /* 0x000fe20004800000 */
[----:B------:R-:W-:Y:S01]  /*0590*/  @P4 VIADD R14, R14, -UR8 ;  /* 0x800000080e0e4c36 */ /* 0x000fe20008000000 */
[----:B------:R-:W2:Y:S01]  /*05a0*/  LDG.E R4, desc[UR6][R34.64] ;  /* 0x0000000622047981 */ /* 0x000ea2000c1e1900 */
[----:B------:R-:W-:-:S03]  /*05b0*/  IMAD.WIDE R30, R29, 0x4, R24 ;  /* 0x000000041d1e7825 */ /* 0x000fc600078e0218 */
[----:B------:R-:W-:Y:S01]  /*05c0*/  SEL R0, R5, R14, !P1 ;  /* 0x0000000e05007207 */ /* 0x000fe20004800000 */
[--C-:B------:R-:W-:Y:S01]  /*05d0*/  IMAD.WIDE R14, R27, 0x4, R24.reuse ;  /* 0x000000041b0e7825 */ /* 0x100fe200078e0218 */
[----:B------:R-:W5:Y:S03]  /*05e0*/  LDG.E R5, desc[UR6][R20.64+0x20] ;  /* 0x0000200614057981 */ /* 0x000f66000c1e1900 */
[----:B------:R-:W-:Y:S01]  /*05f0*/  IMAD.WIDE R24, R0, 0x4, R24 ;  /* 0x0000000400187825 */ /* 0x000fe200078e0218 */
[----:B------:R-:W2:Y:S04]  /*0600*/  LDG.E R31, desc[UR6][R30.64] ;  /* 0x000000061e1f7981 */ /* 0x000ea8000c1e1900 */
[----:B------:R0:W3:Y:S04]  /*0610*/  LDG.E R10, desc[UR6][R14.64] ;  /* 0x000000060e0a7981 */ /* 0x0000e8000c1e1900 */
[----:B------:R1:W3:Y:S01]  /*0620*/  LDG.E R33, desc[UR6][R24.64] ;  /* 0x0000000618217981 */ /* 0x0002e2000c1e1900 */
[----:B------:R-:W-:-:S04]  /*0630*/  SHF.R.U32.HI R2, RZ, 0x2, R3 ;  /* 0x00000002ff027819 */ /* 0x000fc80000011603 */
[----:B------:R-:W-:Y:S01]  /*0640*/  LOP3.LUT R2, R2, R3, RZ, 0x3c, !PT ;  /* 0x0000000302027212 */ /* 0x000fe200078e3cff */
[----:B------:R-:W-:Y:S01]  /*0650*/  IMAD.SHL.U32 R3, R9, 0x10, RZ ;  /* 0x0000001009037824 */ /* 0x000fe200078e00ff */
[----:B0-----:R-:W0:Y:S03]  /*0660*/  LDC.64 R14, c[0x0][0x388] ;  /* 0x0000e200ff0e7b82 */ /* 0x001e260000000a00 */
[----:B------:R-:W-:Y:S02]  /*0670*/  IMAD.SHL.U32 R6, R2, 0x2, RZ ;  /* 0x0000000202067824 */ /* 0x000fe400078e00ff */
[----:B------:R-:W-:-:S03]  /*0680*/  VIADD R13, R12, 0x1ba6d9 ;  /* 0x001ba6d90c0d7836 */ /* 0x000fc60000000000 */
[----:B------:R-:W-:Y:S01]  /*0690*/  LOP3.LUT R6, R2, R6, R3, 0x96, !PT ;  /* 0x0000000602067212 */ /* 0x000fe200078e9603 */
[----:B-1----:R-:W1:Y:S03]  /*06a0*/  LDC.64 R24, c[0x0][0x380] ;  /* 0x0000e000ff187b82 */ /* 0x002e660000000a00 */
[----:B------:R-:W-:-:S04]  /*06b0*/  LOP3.LUT R6, R6, R9, RZ, 0x3c, !PT ;  /* 0x0000000906067212 */ /* 0x000fc800078e3cff */
[----:B------:R-:W-:Y:S01]  /*06c0*/  IADD3 R2, PT, PT, R6, R13, RZ ;  /* 0x0000000d06027210 */ /* 0x000fe20007ffe0ff */
[----:B------:R-:W-:-:S03]  /*06d0*/  IMAD.MOV.U32 R3, RZ, RZ, 0x2f800000 ;  /* 0x2f800000ff037424 */ /* 0x000fc600078e00ff */
[----:B------:R-:W-:-:S05]  /*06e0*/  I2FP.F32.U32 R2, R2 ;  /* 0x0000000200027245 */ /* 0x000fca0000201000 */
[----:B------:R-:W-:-:S06]  /*06f0*/  FFMA R2, R2, R3, 1.1641532182693481445e-10 ;  /* 0x2f00000002027423 */ /* 0x000fcc0000000003 */
[----:B------:R-:W4:Y:S01]  /*0700*/  F2F.F64.F32 R2, R2 ;  /* 0x0000000200027310 */ /* 0x000f220000201800 */
[----:B------:R-:W-:Y:S01]  /*0710*/  UMOV UR5, 0x3feccccc ;  /* 0x3feccccc00057882 */ /* 0x000fe20000000000 */
[----:B------:R-:W-:Y:S01]  /*0720*/  BSSY.RECONVERGENT B0, `(.L_x_0) ;  /* 0x000053c000007945 */ /* 0x000fe20003800200 */
[----:B--2---:R-:W-:Y:S01]  /*0730*/  ISETP.GE.AND P0, PT, R4, R31, PT ;  /* 0x0000001f0400720c */ /* 0x004fe20003f06270 */
[----:B------:R-:W-:Y:S01]  /*0740*/  IMAD.U32 R4, RZ, RZ, UR4 ;  /* 0x00000004ff047e24 */ /* 0x000fe2000f8e00ff */
[----:B------:R-:W-:Y:S02]  /*0750*/  UMOV UR4, 0xcccccccd ;  /* 0xcccccccd00047882 */ /* 0x000fe40000000000 */
[----:B------:R-:W-:-:S03]  /*0760*/  SEL R29, R8, R29, !P0 ;  /* 0x0000001d081d7207 */ /* 0x000fc60004000000 */
[----:B----4-:R-:W-:Y:S01]  /*0770*/  DSETP.GEU.AND P0, PT, R2, UR4, PT ;  /* 0x0000000402007e2a */ /* 0x010fe2000bf0e000 */
[----:B---3--:R-:W-:-:S04]  /*0780*/  ISETP.GE.AND P1, PT, R10, R33, PT ;  /* 0x000000210a00720c */ /* 0x008fc80003f26270 */
[----:B------:R-:W-:Y:S01]  /*0790*/  SEL R31, R27, R0, !P1 ;  /* 0x000000001b1f7207 */ /* 0x000fe20004800000 */
[-C--:B------:R-:W-:Y:S02]  /*07a0*/  IMAD R11, R11, R4.reuse, RZ ;  /* 0x000000040b0b7224 */ /* 0x080fe400078e02ff */
[-C--:B------:R-:W-:Y:S02]  /*07b0*/  IMAD R27, R29, R4.reuse, RZ ;  /* 0x000000041d1b7224 */ /* 0x080fe400078e02ff */
[----:B------:R-:W-:Y:S02]  /*07c0*/  IMAD R8, R31, R4, RZ ;  /* 0x000000041f087224 */ /* 0x000fe400078e02ff */
[----:B0-----:R-:W-:-:S03]  /*07d0*/  IMAD.WIDE R14, R11, 0x4, R14 ;  /* 0x000000040b0e7825 */ /* 0x001fc600078e020e */
[----:B------:R-:W-:Y:S01]  /*07e0*/  SHF.R.S32.HI R10, RZ, 0x1f, R8 ;  /* 0x0000001fff0a7819 */ /* 0x000fe20000011408 */
[----:B-1----:R-:W-:Y:S01]  /*07f0*/  IMAD.WIDE R24, R27, 0x4, R24 ;  /* 0x000000041b187825 */ /* 0x002fe200078e0218 */
[----:B------:R-:W-:Y:S06]  /*0800*/  @!P0 BRA `(.L_x_1) ;  /* 0x0000000800148947 */ /* 0x000fec0003800000 */
[----:B------:R-:W-:Y:S01]  /*0810*/  ISETP.GE.AND P0, PT, R4, 0x1, PT ;  /* 0x000000010400780c */ /* 0x000fe20003f06270 */
[----:B------:R-:W-:Y:S02]  /*0820*/  IMAD.MOV.U32 R3, RZ, RZ, R13 ;  /* 0x000000ffff037224 */ /* 0x000fe400078e000d */
[----:B------:R-:W-:Y:S02]  /*0830*/  IMAD.MOV.U32 R2, RZ, RZ, R6 ;  /* 0x000000ffff027224 */ /* 0x000fe400078e0006 */
[----:B------:R-:W-:Y:S02]  /*0840*/  IMAD.MOV.U32 R0, RZ, RZ, R9 ;  /* 0x000000ffff007224 */ /* 0x000fe400078e0009 */
[----:B------:R-:W-:-:S06]  /*0850*/  IMAD.MOV.U32 R12, RZ, RZ, R7 ;  /* 0x000000ffff0c7224 */ /* 0x000fcc00078e0007 */
[----:B------:R-:W-:Y:S05]  /*0860*/  @!P0 BRA `(.L_x_2) ;  /* 0x00000050009c8947 */ /* 0x000fea0003800000 */
[C---:B------:R-:W-:Y:S01]  /*0870*/  VIADD R0, R4.reuse, 0xffffffff ;  /* 0xffffffff04007836 */ /* 0x040fe20000000000 */
[----:B------:R-:W-:Y:S01]  /*0880*/  LOP3.LUT P0, R30, R4, 0xf, RZ, 0xc0, !PT ;  /* 0x0000000f041e7812 */ /* 0x000fe2000780c0ff */
[----:B------:R-:W-:Y:S01]  /*0890*/  IMAD.MOV.U32 R2, RZ, RZ, R6 ;  /* 0x000000ffff027224 */ /* 0x000fe200078e0006 */
[----:B------:R-:W-:Y:S02]  /*08a0*/  MOV R31, RZ ;  /* 0x000000ff001f7202 */ /* 0x000fe40000000f00 */
[----:B------:R-:W-:-:S13]  /*08b0*/  ISETP.GE.U32.AND P1, PT, R0, 0xf, PT ;  /* 0x0000000f0000780c */ /* 0x000fda0003f26070 */
[----:B------:R-:W-:Y:S05]  /*08c0*/  @!P1 BRA `(.L_x_3) ;  /* 0x0000000000c49947 */ /* 0x000fea0003800000 */
[----:B------:R-:W-:Y:S02]  /*08d0*/  IADD3 R32, P1, PT, R24, 0x20, RZ ;  /* 0x0000002018207810 */ /* 0x000fe40007f3e0ff */
[----:B------:R-:W-:Y:S02]  /*08e0*/  IADD3 R10, P2, PT, R14, 0x20, RZ ;  /* 0x000000200e0a7810 */ /* 0x000fe40007f5e0ff */
[----:B------:R-:W-:Y:S01]  /*08f0*/  LOP3.LUT R31, R4, 0x7ffffff0, RZ, 0xc0, !PT ;  /* 0x7ffffff0041f7812 */ /* 0x000fe200078ec0ff */
[----:B------:R-:W-:Y:S02]  /*0900*/  IMAD.X R33, RZ, RZ, R25, P1 ;  /* 0x000000ffff217224 */ /* 0x000fe400008e0619 */
[----:B------:R-:W-:Y:S02]  /*0910*/  IMAD.X R26, RZ, RZ, R15, P2 ;  /* 0x000000ffff1a7224 */ /* 0x000fe400010e060f */
[----:B------:R-:W-:-:S07]  /*0920*/  IMAD.MOV R0, RZ, RZ, -R31 ;  /* 0x000000ffff007224 */ /* 0x000fce00078e0a1f */
.L_x_4:
[----:B------:R-:W-:Y:S02]  /*0930*/  IMAD.MOV.U32 R12, RZ, RZ, R32 ;  /* 0x000000ffff0c7224 */ /* 0x000fe400078e0020 */
[----:B------:R-:W-:-:S05]  /*0940*/  IMAD.MOV.U32 R13, RZ, RZ, R33 ;  /* 0x000000ffff0d7224 */ /* 0x000fca00078e0021 */
[----:B------:R-:W2:Y:S01]  /*0950*/  LDG.E R33, desc[UR6][R12.64+-0x20] ;  /* 0xffffe0060c217981 */ /* 0x000ea2000c1e1900 */
[----:B-1----:R-:W-:Y:S02]  /*0960*/  IMAD.MOV.U32 R28, RZ, RZ, R10 ;  /* 0x000000ffff1c7224 */ /* 0x002fe400078e000a */
[----:B------:R-:W-:-:S05]  /*0970*/  IMAD.MOV.U32 R29, RZ, RZ, R26 ;  /* 0x000000ffff1d7224 */ /* 0x000fca00078e001a */
[----:B--2---:R0:W-:Y:S04]  /*0980*/  STG.E desc[UR6][R28.64+-0x20], R33 ;  /* 0xffffe0211c007986 */ /* 0x0041e8000c101906 */
[----:B------:R-:W2:Y:S04]  /*0990*/  LDG.E R35, desc[UR6][R12.64+-0x1c] ;  /* 0xffffe4060c237981 */ /* 0x000ea8000c1e1900 */
[----:B--2---:R1:W-:Y:S04]  /*09a0*/  STG.E desc[UR6][R28.64+-0x1c], R35 ;  /* 0xffffe4231c007986 */ /* 0x0043e8000c101906 */
[----:B------:R-:W2:Y:S04]  /*09b0*/  LDG.E R37, desc[UR6][R12.64+-0x18] ;  /* 0xffffe8060c257981 */ /* 0x000ea8000c1e1900 */
[----:B--2---:R2:W-:Y:S04]  /*09c0*/  STG.E desc[UR6][R28.64+-0x18], R37 ;  /* 0xffffe8251c007986 */ /* 0x0045e8000c101906 */
[----:B------:R-:W3:Y:S04]  /*09d0*/  LDG.E R8, desc[UR6][R12.64+-0x14] ;  /* 0xffffec060c087981 */ /* 0x000ee8000c1e1900 */
[----:B---3--:R3:W-:Y:S04]  /*09e0*/  STG.E desc[UR6][R28.64+-0x14], R8 ;  /* 0xffffec081c007986 */ /* 0x0087e8000c101906 */
[----:B------:R-:W4:Y:S04]  /*09f0*/  LDG.E R10, desc[UR6][R12.64+-0x10] ;  /* 0xfffff0060c0a7981 */ /* 0x000f28000c1e1900 */
[----:B----4-:R4:W-:Y:S04]  /*0a00*/  STG.E desc[UR6][R28.64+-0x10], R10 ;  /* 0xfffff00a1c007986 */ /* 0x0109e8000c101906 */
[----:B------:R-:W2:Y:S04]  /*0a10*/  LDG.E R26, desc[UR6][R12.64+-0xc] ;  /* 0xfffff4060c1a7981 */ /* 0x000ea8000c1e1900 */
[----:B--2---:R2:W-:Y:S04]  /*0a20*/  STG.E desc[UR6][R28.64+-0xc], R26 ;  /* 0xfffff41a1c007986 */ /* 0x0045e8000c101906 */
[----:B0-----:R-:W3:Y:S04]  /*0a30*/  LDG.E R33, desc[UR6][R12.64+-0x8] ;  /* 0xfffff8060c217981 */ /* 0x001ee8000c1e1900 */
[----:B---3--:R0:W-:Y:S04]  /*0a40*/  STG.E desc[UR6][R28.64+-0x8], R33 ;  /* 0xfffff8211c007986 */ /* 0x0081e8000c101906 */
[----:B-1----:R-:W3:Y:S04]  /*0a50*/  LDG.E R35, desc[UR6][R12.64+-0x4] ;  /* 0xfffffc060c237981 */ /* 0x002ee8000c1e1900 */
[----:B---3--:R1:W-:Y:S04]  /*0a60*/  STG.E desc[UR6][R28.64+-0x4], R35 ;  /* 0xfffffc231c007986 */ /* 0x0083e8000c101906 */
[----:B------:R-:W3:Y:S04]  /*0a70*/  LDG.E R37, desc[UR6][R12.64] ;  /* 0x000000060c257981 */ /* 0x000ee8000c1e1900 */
[----:B---3--:R3:W-:Y:S04]  /*0a80*/  STG.E desc[UR6][R28.64], R37 ;  /* 0x000000251c007986 */ /* 0x0087e8000c101906 */
[----:B------:R-:W4:Y:S04]  /*0a90*/  LDG.E R8, desc[UR6][R12.64+0x4] ;  /* 0x000004060c087981 */ /* 0x000f28000c1e1900 */
[----:B----4-:R4:W-:Y:S04]  /*0aa0*/  STG.E desc[UR6][R28.64+0x4], R8 ;  /* 0x000004081c007986 */ /* 0x0109e8000c101906 */
[----:B------:R-:W2:Y:S04]  /*0ab0*/  LDG.E R10, desc[UR6][R12.64+0x8] ;  /* 0x000008060c0a7981 */ /* 0x000ea8000c1e1900 */
[----:B--2---:R2:W-:Y:S04]  /*0ac0*/  STG.E desc[UR6][R28.64+0x8], R10 ;  /* 0x0000080a1c007986 */ /* 0x0045e8000c101906 */
[----:B------:R-:W3:Y:S04]  /*0ad0*/  LDG.E R26, desc[UR6][R12.64+0xc] ;  /* 0x00000c060c1a7981 */ /* 0x000ee8000c1e1900 */
[----:B---3--:R3:W-:Y:S04]  /*0ae0*/  STG.E desc[UR6][R28.64+0xc], R26 ;  /* 0x00000c1a1c007986 */ /* 0x0087e8000c101906 */
[----:B0-----:R-:W4:Y:S04]  /*0af0*/  LDG.E R33, desc[UR6][R12.64+0x10] ;  /* 0x000010060c217981 */ /* 0x001f28000c1e1900 */
[----:B----4-:R0:W-:Y:S04]  /*0b00*/  STG.E desc[UR6][R28.64+0x10], R33 ;  /* 0x000010211c007986 */ /* 0x0101e8000c101906 */
[----:B-1----:R-:W4:Y:S04]  /*0b10*/  LDG.E R35, desc[UR6][R12.64+0x14] ;  /* 0x000014060c237981 */ /* 0x002f28000c1e1900 */
[----:B----4-:R1:W-:Y:S04]  /*0b20*/  STG.E desc[UR6][R28.64+0x14], R35 ;  /* 0x000014231c007986 */ /* 0x0103e8000c101906 */
[----:B------:R-:W4:Y:S04]  /*0b30*/  LDG.E R37, desc[UR6][R12.64+0x18] ;  /* 0x000018060c257981 */ /* 0x000f28000c1e1900 */
[----:B----4-:R1:W-:Y:S04]  /*0b40*/  STG.E desc[UR6][R28.64+0x18], R37 ;  /* 0x000018251c007986 */ /* 0x0103e8000c101906 */
[----:B------:R-:W4:Y:S01]  /*0b50*/  LDG.E R8, desc[UR6][R12.64+0x1c] ;  /* 0x00001c060c087981 */ /* 0x000f22000c1e1900 */
[----:B------:R-:W-:Y:S01]  /*0b60*/  VIADD R0, R0, 0x10 ;  /* 0x0000001000007836 */ /* 0x000fe20000000000 */
[----:B--2---:R-:W-:-:S02]  /*0b70*/  IADD3 R10, P3, PT, R28, 0x40, RZ ;  /* 0x000000401c0a7810 */ /* 0x004fc40007f7e0ff */
[----:B------:R-:W-:Y:S02]  /*0b80*/  IADD3 R32, P2, PT, R12, 0x40, RZ ;  /* 0x000000400c207810 */ /* 0x000fe40007f5e0ff */
[----:B------:R-:W-:Y:S01]  /*0b90*/  ISETP.NE.AND P1, PT, R0, RZ, PT ;  /* 0x000000ff0000720c */ /* 0x000fe20003f25270 */
[----:B---3--:R-:W-:Y:S01]  /*0ba0*/  IMAD.X R26, RZ, RZ, R29, P3 ;  /* 0x000000ffff1a7224 */ /* 0x008fe200018e061d */
[----:B0-----:R-:W-:Y:S01]  /*0bb0*/  IADD3.X R33, PT, PT, RZ, R13, RZ, P2, !PT ;  /* 0x0000000dff217210 */ /* 0x001fe200017fe4ff */
[----:B----4-:R1:W-:Y:S10]  /*0bc0*/  STG.E desc[UR6][R28.64+0x1c], R8 ;  /* 0x00001c081c007986 */ /* 0x0103f4000c101906 */
[----:B------:R-:W-:Y:S05]  /*0bd0*/  @P1 BRA `(.L_x_4) ;  /* 0xfffffffc00541947 */ /* 0x000fea000383ffff */
.L_x_3:
[----:B------:R-:W-:Y:S02]  /*0be0*/  IMAD.MOV.U32 R0, RZ, RZ, R9 ;  /* 0x000000ffff007224 */ /* 0x000fe400078e0009 */
[----:B------:R-:W-:Y:S01]  /*0bf0*/  IMAD.MOV.U32 R12, RZ, RZ, R7 ;  /* 0x000000ffff0c7224 */ /* 0x000fe200078e0007 */
[----:B------:R-:W-:Y:S06]  /*0c00*/  @!P0 BRA `(.L_x_2) ;  /* 0x0000004c00b48947 */ /* 0x000fec0003800000 */
[----:B------:R-:W-:-:S13]  /*0c10*/  ISETP.GE.U32.AND P0, PT, R30, 0x8, PT ;  /* 0x000000081e00780c */ /* 0x000fda0003f06070 */
[----:B-1----:R-:W-:-:S05]  /*0c20*/  @P0 IMAD.WIDE.U32 R28, R31, 0x4, R24 ;  /* 0x000000041f1c0825 */ /* 0x002fca00078e0018 */
[----:B------:R-:W2:Y:S01]  /*0c30*/  @P0 LDG.E R13, desc[UR6][R28.64] ;  /* 0x000000061c0d0981 */ /* 0x000ea2000c1e1900 */
[----:B------:R-:W-:-:S05]  /*0c40*/  @P0 IMAD.WIDE.U32 R32, R31, 0x4, R14 ;  /* 0x000000041f200825 */ /* 0x000fca00078e000e */
[----:B--2---:R0:W-:Y:S04]  /*0c50*/  @P0 STG.E desc[UR6][R32.64], R13 ;  /* 0x0000000d20000986 */ /* 0x0041e8000c101906 */
[----:B------:R-:W2:Y:S04]  /*0c60*/  @P0 LDG.E R35, desc[UR6][R28.64+0x4] ;  /* 0x000004061c230981 */ /* 0x000ea8000c1e1900 */
[----:B--2---:R1:W-:Y:S04]  /*0c70*/  @P0 STG.E desc[UR6][R32.64+0x4], R35 ;  /* 0x0000042320000986 */ /* 0x0043e8000c101906 */
[----:B------:R-:W2:Y:S04]  /*0c80*/  @P0 LDG.E R37, desc[UR6][R28.64+0x8] ;  /* 0x000008061c250981 */ /* 0x000ea8000c1e1900 */
[----:B--2---:R-:W-:Y:S04]  /*0c90*/  @P0 STG.E desc[UR6][R32.64+0x8], R37 ;  /* 0x0000082520000986 */ /* 0x004fe8000c101906 */
[----:B------:R-:W2:Y:S04]  /*0ca0*/  @P0 LDG.E R0, desc[UR6][R28.64+0xc] ;  /* 0x00000c061c000981 */ /* 0x000ea8000c1e1900 */
[----:B--2---:R2:W-:Y:S04]  /*0cb0*/  @P0 STG.E desc[UR6][R32.64+0xc], R0 ;  /* 0x00000c0020000986 */ /* 0x0045e8000c101906 */
[----:B------:R-:W3:Y:S04]  /*0cc0*/  @P0 LDG.E R8, desc[UR6][R28.64+0x10] ;  /* 0x000010061c080981 */ /* 0x000ee8000c1e1900 */
[----:B---3--:R3:W-:Y:S04]  /*0cd0*/  @P0 STG.E desc[UR6][R32.64+0x10], R8 ;  /* 0x0000100820000986 */ /* 0x0087e8000c101906 */
[----:B------:R-:W4:Y:S04]  /*0ce0*/  @P0 LDG.E R10, desc[UR6][R28.64+0x14] ;  /* 0x000014061c0a0981 */ /* 0x000f28000c1e1900 */
[----:B----4-:R3:W-:Y:S04]  /*0cf0*/  @P0 STG.E desc[UR6][R32.64+0x14], R10 ;  /* 0x0000140a20000986 */ /* 0x0107e8000c101906 */
[----:B0-----:R-:W4:Y:S04]  /*0d00*/  @P0 LDG.E R13, desc[UR6][R28.64+0x18] ;  /* 0x000018061c0d0981 */ /* 0x001f28000c1e1900 */
[----:B----4-:R3:W-:Y:S04]  /*0d10*/  @P0 STG.E desc[UR6][R32.64+0x18], R13 ;  /* 0x0000180d20000986 */ /* 0x0107e8000c101906 */
[----:B-1----:R-:W4:Y:S01]  /*0d20*/  @P0 LDG.E R35, desc[UR6][R28.64+0x1c] ;  /* 0x00001c061c230981 */ /* 0x002f22000c1e1900 */
[----:B------:R-:W-:Y:S01]  /*0d30*/  LOP3.LUT P1, R26, R4, 0x7, RZ, 0xc0, !PT ;  /* 0x00000007041a7812 */ /* 0x000fe2000782c0ff */
[----:B------:R-:W-:-:S02]  /*0d40*/  IMAD.MOV.U32 R2, RZ, RZ, R6 ;  /* 0x000000ffff027224 */ /* 0x000fc400078e0006 */
[----:B--2---:R-:W-:Y:S02]  /*0d50*/  IMAD.MOV.U32 R0, RZ, RZ, R9 ;  /* 0x000000ffff007224 */ /* 0x004fe400078e0009 */
[----:B------:R-:W-:Y:S02]  /*0d60*/  IMAD.MOV.U32 R12, RZ, RZ, R7 ;  /* 0x000000ffff0c7224 */ /* 0x000fe400078e0007 */
[----:B------:R-:W-:Y:S01]  /*0d70*/  @P0 VIADD R31, R31, 0x8 ;  /* 0x000000081f1f0836 */ /* 0x000fe20000000000 */
[----:B----4-:R3:W-:Y:S05]  /*0d80*/  @P0 STG.E desc[UR6][R32.64+0x1c], R35 ;  /* 0x00001c2320000986 */ /* 0x0107ea000c101906 */
[----:B------:R-:W-:Y:S05]  /*0d90*/  @!P1 BRA `(.L_x_2) ;  /* 0x0000004c00509947 */ /* 0x000fea0003800000 */
[----:B------:R-:W-:-:S13]  /*0da0*/  ISETP.GE.U32.AND P0, PT, R26, 0x4, PT ;  /* 0x000000041a00780c */ /* 0x000fda0003f06070 */
[----:B------:R-:W-:-:S05]  /*0db0*/  @P0 IMAD.WIDE.U32 R28, R31, 0x4, R24 ;  /* 0x000000041f1c0825 */ /* 0x000fca00078e0018 */
[----:B---3--:R-:W2:Y:S01]  /*0dc0*/  @P0 LDG.E R13, desc[UR6][R28.64] ;  /* 0x000000061c0d0981 */ /* 0x008ea2000c1e1900 */
[----:B------:R-:W-:-:S05]  /*0dd0*/  @P0 IMAD.WIDE.U32 R24, R31, 0x4, R14 ;  /* 0x000000041f180825 */ /* 0x000fca00078e000e */
[----:B--2---:R0:W-:Y:S04]  /*0de0*/  @P0 STG.E desc[UR6][R24.64], R13 ;  /* 0x0000000d18000986 */ /* 0x0041e8000c101906 */
[----:B------:R-:W2:Y:S04]  /*0df0*/  @P0 LDG.E R33, desc[UR6][R28.64+0x4] ;  /* 0x000004061c210981 */ /* 0x000ea8000c1e1900 */
[----:B--2---:R0:W-:Y:S04]  /*0e00*/  @P0 STG.E desc[UR6][R24.64+0x4], R33 ;  /* 0x0000042118000986 */ /* 0x0041e8000c101906 */
[----:B------:R-:W2:Y:S04]  /*0e10*/  @P0 LDG.E R35, desc[UR6][R28.64+0x8] ;  /* 0x000008061c230981 */ /* 0x000ea8000c1e1900 */
[----:B--2---:R0:W-:Y:S04]  /*0e20*/  @P0 STG.E desc[UR6][R24.64+0x8], R35 ;  /* 0x0000082318000986 */ /* 0x0041e8000c101906 */
[----:B------:R-:W2:Y:S01]  /*0e30*/  @P0 LDG.E R37, desc[UR6][R28.64+0xc] ;  /* 0x00000c061c250981 */ /* 0x000ea2000c1e1900 */
[----:B------:R-:W-:Y:S01]  /*0e40*/  LOP3.LUT R8, R4, 0x3, RZ, 0xc0, !PT ;  /* 0x0000000304087812 */ /* 0x000fe200078ec0ff */
[----:B------:R-:W-:Y:S01]  /*0e50*/  IMAD.MOV.U32 R2, RZ, RZ, R6 ;  /* 0x000000ffff027224 */ /* 0x000fe200078e0006 */
[----:B------:R-:W-:Y:S01]  /*0e60*/  MOV R0, R9 ;  /* 0x0000000900007202 */ /* 0x000fe20000000f00 */
[----:B------:R-:W-:Y:S01]  /*0e70*/  IMAD.MOV.U32 R12, RZ, RZ, R7 ;  /* 0x000000ffff0c7224 */ /* 0x000fe200078e0007 */
[----:B------:R-:W-:Y:S01]  /*0e80*/  ISETP.NE.AND P1, PT, R8, RZ, PT ;  /* 0x000000ff0800720c */ /* 0x000fe20003f25270 */
[----:B------:R-:W-:Y:S01]  /*0e90*/  @P0 VIADD R31, R31, 0x4 ;  /* 0x000000041f1f0836 */ /* 0x000fe20000000000 */
[----:B--2---:R0:W-:Y:S11]  /*0ea0*/  @P0 STG.E desc[UR6][R24.64+0xc], R37 ;  /* 0x00000c2518000986 */ /* 0x0041f6000c101906 */
[----:B------:R-:W-:Y:S05]  /*0eb0*/  @!P1 BRA `(.L_x_2) ;  /* 0x0000004c00089947 */ /* 0x000fea0003800000 */
[----:B------:R-:W1:Y:S01]  /*0ec0*/  LDCU.128 UR8, c[0x0][0x380] ;  /* 0x00007000ff0877ac */ /* 0x000e620008000c00 */
[----:B0-----:R-:W-:-:S04]  /*0ed0*/  IMAD.WIDE.U32 R12, R31, 0x4, RZ ;  /* 0x000000041f0c7825 */ /* 0x001fc800078e00ff */
[----:B------:R-:W-:Y:S02]  /*0ee0*/  IMAD.MOV R8, RZ, RZ, -R8 ;  /* 0x000000ffff087224 */ /* 0x000fe400078e0a08 */
[----:B------:R-:W-:-:S04]  /*0ef0*/  IMAD.WIDE R10, R11, 0x4, R12 ;  /* 0x000000040b0a7825 */ /* 0x000fc800078e020c */
[----:B------:R-:W-:Y:S01]  /*0f00*/  IMAD.WIDE R12, R27, 0x4, R12 ;  /* 0x000000041b0c7825 */ /* 0x000fe200078e020c */
[----:B-1----:R-:W-:Y:S02]  /*0f10*/  IADD3 R2, P0, PT, R10, UR10, RZ ;  /* 0x0000000a0a027c10 */ /* 0x002fe4000ff1e0ff */
[----:B------:R-:W-:Y:S02]  /*0f20*/  IADD3 R0, P1, PT, R12, UR8, RZ ;  /* 0x000000080c007c10 */ /* 0x000fe4000ff3e0ff */
[----:B------:R-:W-:Y:S02]  /*0f30*/  IADD3.X R27, PT, PT, R11, UR11, RZ, P0, !PT ;  /* 0x0000000b0b1b7c10 */ /* 0x000fe400087fe4ff */
[----:B------:R-:W-:-:S09]  /*0f40*/  IADD3.X R25, PT, PT, R13, UR9, RZ, P1, !PT ;  /* 0x000000090d197c10 */ /* 0x000fd20008ffe4ff */
.L_x_5:
[----:B0-----:R-:W-:Y:S02]  /*0f50*/  IMAD.MOV.U32 R10, RZ, RZ, R0 ;  /* 0x000000ffff0a7224 */ /* 0x001fe400078e0000 */
[----:B------:R-:W-:-:S05]  /*0f60*/  IMAD.MOV.U32 R11, RZ, RZ, R25 ;  /* 0x000000ffff0b7224 */ /* 0x000fca00078e0019 */
[----:B------:R0:W2:Y:S01]  /*0f70*/  LDG.E R13, desc[UR6][R10.64] ;  /* 0x000000060a0d7981 */ /* 0x0000a2000c1e1900 */
[----:B------:R-:W-:Y:S01]  /*0f80*/  VIADD R8, R8, 0x1 ;  /* 0x0000000108087836 */ /* 0x000fe20000000000 */
[----:B------:R-:W-:-:S04]  /*0f90*/  IADD3 R0, P2, PT, R0, 0x4, RZ ;  /* 0x0000000400007810 */ /* 0x000fc80007f5e0ff */
[----:B------:R-:W-:Y:S01]  /*0fa0*/  ISETP.NE.AND P0, PT, R8, RZ, PT ;  /* 0x000000ff0800720c */ /* 0x000fe20003f05270 */
[----:B------:R-:W-:Y:S02]  /*0fb0*/  IMAD.X R25, RZ, RZ, R25, P2 ;  /* 0x000000ffff197224 */ /* 0x000fe400010e0619 */
[----:B0-----:R-:W-:Y:S01]  /*0fc0*/  IMAD.MOV.U32 R10, RZ, RZ, R2 ;  /* 0x000000ffff0a7224 */ /* 0x001fe200078e0002 */
[----:B------:R-:W-:Y:S01]  /*0fd0*/  IADD3 R2, P1, PT, R2, 0x4, RZ ;  /* 0x0000000402027810 */ /* 0x000fe20007f3e0ff */
[----:B------:R-:W-:-:S03]  /*0fe0*/  IMAD.MOV.U32 R11, RZ, RZ, R27 ;  /* 0x000000ffff0b7224 */ /* 0x000fc600078e001b */
[----:B------:R-:W-:Y:S02]  /*0ff0*/  IADD3.X R27, PT, PT, RZ, R27, RZ, P1, !PT ;  /* 0x0000001bff1b7210 */ /* 0x000fe40000ffe4ff */
[----:B--2---:R0:W-:Y:S03]  /*1000*/  STG.E desc[UR6][R10.64], R13 ;  /* 0x0000000d0a007986 */ /* 0x0041e6000c101906 */
[----:B------:R-:W-:Y:S05]  /*1010*/  @P0 BRA `(.L_x_5) ;  /* 0xfffffffc00cc0947 */ /* 0x000fea000383ffff */
[----:B------:R-:W-:Y:S02]  /*1020*/  IMAD.MOV.U32 R2, RZ, RZ, R6 ;  /* 0x000000ffff027224 */ /* 0x000fe400078e0006 */
[----:B------:R-:W-:Y:S02]  /*1030*/  IMAD.MOV.U32 R0, RZ, RZ, R9 ;  /* 0x000000ffff007224 */ /* 0x000fe400078e0009 */
[----:B------:R-:W-:Y:S01]  /*1040*/  IMAD.MOV.U32 R12, RZ, RZ, R7 ;  /* 0x000000ffff0c7224 */ /* 0x000fe200078e0007 */
[----:B------:R-:W-:Y:S06]  /*1050*/  BRA `(.L_x_2) ;  /* 0x0000004800a07947 */ /* 0x000fec0003800000 */
.L_x_1:
[----:B------:R-:W0:Y:S01]  /*1060*/  I2F.U32.RP R11, R4 ;  /* 0x00000004000b7306 */ /* 0x000e220000209000 */
[----:B------:R-:W-:Y:S01]  /*1070*/  SHF.R.U32.HI R3, RZ, 0x2, R22 ;  /* 0x00000002ff037819 */ /* 0x000fe20000011616 */
[----:B------:R-:W-:Y:S02]  /*1080*/  IMAD.SHL.U32 R0, R6, 0x10, RZ ;  /* 0x0000001006007824 */ /* 0x000fe400078e00ff */
[----:B------:R-:W-:Y:S01]  /*1090*/  VIADD R28, R4, 0xffffffff ;  /* 0xffffffff041c7836 */ /* 0x000fe20000000000 */
[----:B------:R-:W-:Y:S02]  /*10a0*/  LOP3.LUT R3, R3, R22, RZ, 0x3c, !PT ;  /* 0x0000001603037212 */ /* 0x000fe400078e3cff */
[----:B------:R-:W-:-:S03]  /*10b0*/  SHF.R.U32.HI R22, RZ, 0x2, R23 ;  /* 0x00000002ff167819 */ /* 0x000fc60000011617 */
[C---:B------:R-:W-:Y:S01]  /*10c0*/  IMAD.SHL.U32 R2, R3.reuse, 0x2, RZ ;  /* 0x0000000203027824 */ /* 0x040fe200078e00ff */
[----:B------:R-:W-:Y:S01]  /*10d0*/  LOP3.LUT R22, R22, R23, RZ, 0x3c, !PT ;  /* 0x0000001716167212 */ /* 0x000fe200078e3cff */
[----:B0-----:R-:W0:Y:S03]  /*10e0*/  MUFU.RCP R11, R11 ;  /* 0x0000000b000b7308 */ /* 0x001e260000001000 */
[----:B------:R-:W-:Y:S01]  /*10f0*/  LOP3.LUT R3, R3, R2, R0, 0x96, !PT ;  /* 0x0000000203037212 */ /* 0x000fe200078e9600 */
[----:B------:R-:W-:-:S03]  /*1100*/  IMAD.SHL.U32 R2, R22, 0x2, RZ ;  /* 0x0000000216027824 */ /* 0x000fc600078e00ff */
[----:B------:R-:W-:-:S05]  /*1110*/  LOP3.LUT R0, R3, R6, RZ, 0x3c, !PT ;  /* 0x0000000603007212 */ /* 0x000fca00078e3cff */
[----:B------:R-:W-:Y:S02]  /*1120*/  IMAD.SHL.U32 R3, R0, 0x10, RZ ;  /* 0x0000001000037824 */ /* 0x000fe400078e00ff */
[----:B0-----:R-:W-:-:S03]  /*1130*/  VIADD R26, R11, 0xffffffe ;  /* 0x0ffffffe0b1a7836 */ /* 0x001fc60000000000 */
[----:B------:R-:W-:Y:S01]  /*1140*/  LOP3.LUT R11, R22, R2, R3, 0x96, !PT ;  /* 0x00000002160b7212 */ /* 0x000fe200078e9603 */
[C---:B------:R-:W-:Y:S01]  /*1150*/  VIADD R3, R12.reuse, 0x26b663 ;  /* 0x0026b6630c037836 */ /* 0x040fe20000000000 */
[----:B------:R0:W1:Y:S02]  /*1160*/  F2I.FTZ.U32.TRUNC.NTZ R27, R26 ;  /* 0x0000001a001b7305 */ /* 0x000064000021f000 */
[----:B------:R-:W-:Y:S02]  /*1170*/  LOP3.LUT R2, R11, R0, RZ, 0x3c, !PT ;  /* 0x000000000b027212 */ /* 0x000fe400078e3cff */
[----:B------:R-:W-:-:S03]  /*1180*/  IADD3 R11, PT, PT, R12, 0x212e9e, R0 ;  /* 0x00212e9e0c0b7810 */ /* 0x000fc60007ffe000 */
[----:B------:R-:W-:Y:S02]  /*1190*/  IMAD.IADD R23, R2, 0x1, R3 ;  /* 0x0000000102177824 */ /* 0x000fe400078e0203 */
[----:B0-----:R-:W-:Y:S01]  /*11a0*/  IMAD.MOV.U32 R26, RZ, RZ, RZ ;  /* 0x000000ffff1a7224 */ /* 0x001fe200078e00ff */
[----:B-1----:R-:W-:-:S05]  /*11b0*/  IADD3 R13, PT, PT, RZ, -R27, RZ ;  /* 0x8000001bff0d7210 */ /* 0x002fca0007ffe0ff */
[----:B------:R-:W-:-:S04]  /*11c0*/  IMAD R13, R13, R4, RZ ;  /* 0x000000040d0d7224 */ /* 0x000fc800078e02ff */
[----:B------:R-:W-:-:S06]  /*11d0*/  IMAD.HI.U32 R26, R27, R13, R26 ;  /* 0x0000000d1b1a7227 */ /* 0x000fcc00078e001a */
[----:B------:R-:W-:-:S04]  /*11e0*/  IMAD.HI.U32 R12, R26, R11, RZ ;  /* 0x0000000b1a0c7227 */ /* 0x000fc800078e00ff */
[----:B------:R-:W-:Y:S02]  /*11f0*/  IMAD.MOV R12, RZ, RZ, -R12 ;  /* 0x000000ffff0c7224 */ /* 0x000fe400078e0a0c */
[----:B------:R-:W-:-:S04]  /*1200*/  IMAD.HI.U32 R26, R26, R23, RZ ;  /* 0x000000171a1a7227 */ /* 0x000fc800078e00ff */
[----:B------:R-:W-:Y:S01]  /*1210*/  IMAD R13, R4, R12, R11 ;  /* 0x0000000c040d7224 */ /* 0x000fe200078e020b */
[----:B------:R-:W-:Y:S01]  /*1220*/  LOP3.LUT R11, RZ, R4, RZ, 0x33, !PT ;  /* 0x00000004ff0b7212 */ /* 0x000fe200078e33ff */
[----:B------:R-:W-:-:S03]  /*1230*/  IMAD.MOV R26, RZ, RZ, -R26 ;  /* 0x000000ffff1a7224 */ /* 0x000fc600078e0a1a */
[----:B------:R-:W-:Y:S01]  /*1240*/  ISETP.GE.U32.AND P0, PT, R13, R4, PT ;  /* 0x000000040d00720c */ /* 0x000fe20003f06070 */
[----:B------:R-:W-:-:S05]  /*1250*/  IMAD R23, R4, R26, R23 ;  /* 0x0000001a04177224 */ /* 0x000fca00078e0217 */
[----:B------:R-:W-:-:S07]  /*1260*/  ISETP.GE.U32.AND P1, PT, R23, R4, PT ;  /* 0x000000041700720c */ /* 0x000fce0003f26070 */
[----:B------:R-:W-:-:S04]  /*1270*/  @P0 IADD3 R13, PT, PT, R13, -R4, RZ ;  /* 0x800000040d0d0210 */ /* 0x000fc80007ffe0ff */
[----:B------:R-:W-:Y:S02]  /*1280*/  ISETP.GE.U32.AND P0, PT, R13, R4, PT ;  /* 0x000000040d00720c */ /* 0x000fe40003f06070 */
[----:B------:R-:W-:Y:S01]  /*1290*/  @P1 IMAD.IADD R23, R23, 0x1, -R4 ;  /* 0x0000000117171824 */ /* 0x000fe200078e0a04 */
[----:B------:R-:W-:-:S04]  /*12a0*/  ISETP.NE.U32.AND P1, PT, R4, RZ, PT ;  /* 0x000000ff0400720c */ /* 0x000fc80003f25070 */
[----:B------:R-:W-:-:S06]  /*12b0*/  ISETP.GE.U32.AND P2, PT, R23, R4, PT ;  /* 0x000000041700720c */ /* 0x000fcc0003f46070 */
[----:B------:R-:W-:Y:S01]  /*12c0*/  @P0 IMAD.IADD R13, R13, 0x1, -R4 ;  /* 0x000000010d0d0824 */ /* 0x000fe200078e0a04 */
[----:B------:R-:W-:-:S04]  /*12d0*/  ISETP.GE.AND P0, PT, R4, 0x1, PT ;  /* 0x000000010400780c */ /* 0x000fc80003f06270 */
[----:B------:R-:W-:Y:S02]  /*12e0*/  SEL R13, R11, R13, !P1 ;  /* 0x0000000d0b0d7207 */ /* 0x000fe40004800000 */
[----:B------:R-:W-:-:S05]  /*12f0*/  @P2 IMAD.IADD R23, R23, 0x1, -R4 ;  /* 0x0000000117172824 */ /* 0x000fca00078e0a04 */
[----:B------:R-:W-:-:S04]  /*1300*/  SEL R12, R11, R23, !P1 ;  /* 0x000000170b0c7207 */ /* 0x000fc80004800000 */
[CC--:B------:R-:W-:Y:S02]  /*1310*/  VIMNMX R26, PT, PT, R13.reuse, R12.reuse, PT ;  /* 0x0000000c0d1a7248 */ /* 0x0c0fe40003fe0100 */
[----:B------:R-:W-:Y:S01]  /*1320*/  VIMNMX R13, PT, PT, R13, R12, !PT ;  /* 0x0000000c0d0d7248 */ /* 0x000fe20007fe0100 */
[----:B------:R-:W-:Y:S06]  /*1330*/  @!P0 BRA `(.L_x_6) ;  /* 0x0000000400248947 */ /* 0x000fec0003800000 */
[----:B------:R-:W-:Y:S01]  /*1340*/  ISETP.GE.U32.AND P2, PT, R28, 0x7, PT ;  /* 0x000000071c00780c */ /* 0x000fe20003f46070 */
[----:B------:R-:W-:Y:S01]  /*1350*/  IMAD.MOV.U32 R27, RZ, RZ, RZ ;  /* 0x000000ffff1b7224 */ /* 0x000fe200078e00ff */
[----:B------:R-:W-:-:S11]  /*1360*/  LOP3.LUT P1, R32, R4, 0x7, RZ, 0xc0, !PT ;  /* 0x0000000704207812 */ /* 0x000fd6000782c0ff */
[----:B------:R-:W-:Y:S05]  /*1370*/  @!P2 BRA `(.L_x_7) ;  /* 0x000000000064a947 */ /* 0x000fea0003800000 */
[----:B------:R-:W0:Y:S01]  /*1380*/  S2UR UR5, SR_CgaCtaId ;  /* 0x00000000000579c3 */ /* 0x000e220000008800 */
[----:B------:R-:W-:Y:S01]  /*1390*/  IADD3 R29, P2, PT, R14, 0x10, RZ ;  /* 0x000000100e1d7810 */ /* 0x000fe20007f5e0ff */
[----:B------:R-:W-:Y:S01]  /*13a0*/  IMAD.MOV.U32 R31, RZ, RZ, -0x1 ;  /* 0xffffffffff1f7424 */ /* 0x000fe200078e00ff */
[----:B------:R-:W-:Y:S01]  /*13b0*/  LOP3.LUT R27, R4, 0x7ffffff8, RZ, 0xc0, !PT ;  /* 0x7ffffff8041b7812 */ /* 0x000fe200078ec0ff */
[----:B------:R-:W-:Y:S02]  /*13c0*/  UMOV UR4, 0x400 ;  /* 0x0000040000047882 */ /* 0x000fe40000000000 */
[----:B------:R-:W-:Y:S01]  /*13d0*/  IMAD.X R30, RZ, RZ, R15, P2 ;  /* 0x000000ffff1e7224 */ /* 0x000fe200010e060f */
[----:B------:R-:W-:Y:S01]  /*13e0*/  IADD3 R12, PT, PT, -R27, RZ, RZ ;  /* 0x000000ff1b0c7210 */ /* 0x000fe20007ffe1ff */
[----:B0-----:R-:W-:-:S12]  /*13f0*/  ULEA UR4, UR5, UR4, 0x18 ;  /* 0x0000000405047291 */ /* 0x001fd8000f8ec0ff */
.L_x_8:
[----:B0-----:R-:W-:Y:S01]  /*1400*/  IMAD.MOV.U32 R22, RZ, RZ, R29 ;  /* 0x000000ffff167224 */ /* 0x001fe200078e001d */
[----:B------:R-:W-:Y:S01]  /*1410*/  STS.64 [UR4], RZ ;  /* 0x000000ffff007988 */ /* 0x000fe20008000a04 */
[----:B------:R-:W-:Y:S01]  /*1420*/  IMAD.MOV.U32 R23, RZ, RZ, R30 ;  /* 0x000000ffff177224 */ /* 0x000fe200078e001e */
[----:B------:R-:W-:Y:S01]  /*1430*/  UIADD3 UR4, UPT, UPT, UR4, 0x8, URZ ;  /* 0x0000000804047890 */ /* 0x000fe2000fffe0ff */
[----:B------:R-:W-:Y:S01]  /*1440*/  VIADD R12, R12, 0x8 ;  /* 0x000000080c0c7836 */ /* 0x000fe20000000000 */
[----:B------:R-:W-:Y:S02]  /*1450*/  IADD3 R29, P3, PT, R22, 0x20, RZ ;  /* 0x00000020161d7810 */ /* 0x000fe40007f7e0ff */
[----:B------:R0:W-:Y:S02]  /*1460*/  STG.E desc[UR6][R22.64+-0x10], R31 ;  /* 0xfffff01f16007986 */ /* 0x0001e4000c101906 */
[----:B------:R-:W-:Y:S01]  /*1470*/  ISETP.NE.AND P2, PT, R12, RZ, PT ;  /* 0x000000ff0c00720c */ /* 0x000fe20003f45270 */
[----:B------:R-:W-:Y:S01]  /*1480*/  IMAD.X R30, RZ, RZ, R23, P3 ;  /* 0x000000ffff1e7224 */ /* 0x000fe200018e0617 */
[----:B------:R0:W-:Y:S04]  /*1490*/  STG.E desc[UR6][R22.64+-0xc], R31 ;  /* 0xfffff41f16007986 */ /* 0x0001e8000c101906 */
[----:B------:R0:W-:Y:S04]  /*14a0*/  STG.E desc[UR6][R22.64+-0x8], R31 ;  /* 0xfffff81f16007986 */ /* 0x0001e8000c101906 */
[----:B------:R0:W-:Y:S04]  /*14b0*/  STG.E desc[UR6][R22.64+-0x4], R31 ;  /* 0xfffffc1f16007986 */ /* 0x0001e8000c101906 */
[----:B------:R0:W-:Y:S04]  /*14c0*/  STG.E desc[UR6][R22.64], R31 ;  /* 0x0000001f16007986 */ /* 0x0001e8000c101906 */
[----:B------:R0:W-:Y:S04]  /*14d0*/  STG.E desc[UR6][R22.64+0x4], R31 ;  /* 0x0000041f16007986 */ /* 0x0001e8000c101906 */
[----:B------:R0:W-:Y:S04]  /*14e0*/  STG.E desc[UR6][R22.64+0x8], R31 ;  /* 0x0000081f16007986 */ /* 0x0001e8000c101906 */
[----:B------:R0:W-:Y:S01]  /*14f0*/  STG.E desc[UR6][R22.64+0xc], R31 ;  /* 0x00000c1f16007986 */ /* 0x0001e2000c101906 */
[----:B------:R-:W-:Y:S05]  /*1500*/  @P2 BRA `(.L_x_8) ;  /* 0xfffffffc00bc2947 */ /* 0x000fea000383ffff */
.L_x_7:
[----:B------:R-:W-:Y:S05]  /*1510*/  @!P1 BRA `(.L_x_6) ;  /* 0x0000000000ac9947 */ /* 0x000fea0003800000 */
[----:B------:R-:W-:Y:S02]  /*1520*/  ISETP.GE.U32.AND P1, PT, R32, 0x4, PT ;  /* 0x000000042000780c */ /* 0x000fe40003f26070 */
[----:B------:R-:W-:-:S04]  /*1530*/  LOP3.LUT R30, R4, 0x3, RZ, 0xc0, !PT ;  /* 0x00000003041e7812 */ /* 0x000fc800078ec0ff */
[----:B------:R-:W-:-:S07]  /*1540*/  ISETP.NE.AND P2, PT, R30, RZ, PT ;  /* 0x000000ff1e00720c */ /* 0x000fce0003f45270 */
[----:B------:R-:W-:Y:S06]  /*1550*/  @!P1 BRA `(.L_x_9) ;  /* 0x00000000003c9947 */ /* 0x000fec0003800000 */
[----:B------:R-:W1:Y:S01]  /*1560*/  S2R R29, SR_CgaCtaId ;  /* 0x00000000001d7919 */ /* 0x000e620000008800 */
[----:B------:R-:W-:Y:S01]  /*1570*/  MOV R12, 0x400 ;  /* 0x00000400000c7802 */ /* 0x000fe20000000f00 */
[----:B0-----:R-:W-:Y:S02]  /*1580*/  IMAD.MOV.U32 R31, RZ, RZ, -0x1 ;  /* 0xffffffffff1f7424 */ /* 0x001fe400078e00ff */
[----:B------:R-:W-:-:S05]  /*1590*/  IMAD.WIDE.U32 R22, R27, 0x4, R14 ;  /* 0x000000041b167825 */ /* 0x000fca00078e000e */
[----:B------:R2:W-:Y:S04]  /*15a0*/  STG.E desc[UR6][R22.64], R31 ;  /* 0x0000001f16007986 */ /* 0x0005e8000c101906 */
[----:B------:R2:W-:Y:S04]  /*15b0*/  STG.E desc[UR6][R22.64+0x4], R31 ;  /* 0x0000041f16007986 */ /* 0x0005e8000c101906 */
[----:B------:R2:W-:Y:S04]  /*15c0*/  STG.E desc[UR6][R22.64+0x8], R31 ;  /* 0x0000081f16007986 */ /* 0x0005e8000c101906 */
[----:B------:R2:W-:Y:S01]  /*15d0*/  STG.E desc[UR6][R22.64+0xc], R31 ;  /* 0x00000c1f16007986 */ /* 0x0005e2000c101906 */
[----:B-1----:R-:W-:-:S05]  /*15e0*/  LEA R12, R29, R12, 0x18 ;  /* 0x0000000c1d0c7211 */ /* 0x002fca00078ec0ff */
[C---:B------:R-:W-:Y:S02]  /*15f0*/  IMAD.IADD R12, R27.reuse, 0x1, R12 ;  /* 0x000000011b0c7824 */ /* 0x040fe400078e020c */
[----:B------:R-:W-:-:S03]  /*1600*/  VIADD R27, R27, 0x4 ;  /* 0x000000041b1b7836 */ /* 0x000fc60000000000 */
[----:B------:R2:W-:Y:S04]  /*1610*/  STS.U8 [R12], RZ ;  /* 0x000000ff0c007388 */ /* 0x0005e80000000000 */
[----:B------:R2:W-:Y:S04]  /*1620*/  STS.U8 [R12+0x1], RZ ;  /* 0x000001ff0c007388 */ /* 0x0005e80000000000 */
[----:B------:R2:W-:Y:S04]  /*1630*/  STS.U8 [R12+0x2], RZ ;  /* 0x000002ff0c007388 */ /* 0x0005e80000000000 */
[----:B------:R2:W-:Y:S02]  /*1640*/  STS.U8 [R12+0x3], RZ ;  /* 0x000003ff0c007388 */ /* 0x0005e40000000000 */
.L_x_9:
[----:B------:R-:W-:Y:S05]  /*1650*/  @!P2 BRA `(.L_x_6) ;  /* 0x00000000005ca947 */ /* 0x000fea0003800000 */
[----:B------:R-:W-:Y:S02]  /*1660*/  ISETP.NE.AND P1, PT, R30, 0x1, PT ;  /* 0x000000011e00780c */ /* 0x000fe40003f25270 */
[----:B--2---:R-:W-:-:S04]  /*1670*/  LOP3.LUT R12, R4, 0x1, RZ, 0xc0, !PT ;  /* 0x00000001040c7812 */ /* 0x004fc800078ec0ff */
[----:B------:R-:W-:-:S07]  /*1680*/  ISETP.NE.U32.AND P2, PT, R12, 0x1, PT ;  /* 0x000000010c00780c */ /* 0x000fce0003f45070 */
[----:B------:R-:W-:Y:S06]  /*1690*/  @!P1 BRA `(.L_x_10) ;  /* 0x00000000002c9947 */ /* 0x000fec0003800000 */
[----:B0-----:R-:W0:Y:S01]  /*16a0*/  S2R R23, SR_CgaCtaId ;  /* 0x0000000000177919 */ /* 0x001e220000008800 */
[----:B------:R-:W-:Y:S02]  /*16b0*/  MOV R12, 0x400 ;  /* 0x00000400000c7802 */ /* 0x000fe40000000f00 */
[----:B------:R-:W-:Y:S02]  /*16c0*/  MOV R29, 0xffffffff ;  /* 0xffffffff001d7802 */ /* 0x000fe40000000f00 */
[----:B0-----:R-:W-:Y:S01]  /*16d0*/  LEA R12, R23, R12, 0x18 ;  /* 0x0000000c170c7211 */ /* 0x001fe200078ec0ff */
[----:B------:R-:W-:-:S04]  /*16e0*/  IMAD.WIDE.U32 R22, R27, 0x4, R14 ;  /* 0x000000041b167825 */ /* 0x000fc800078e000e */
[C---:B------:R-:W-:Y:S01]  /*16f0*/  IMAD.IADD R12, R27.reuse, 0x1, R12 ;  /* 0x000000011b0c7824 */ /* 0x040fe200078e020c */
[----:B------:R1:W-:Y:S01]  /*1700*/  STG.E desc[UR6][R22.64], R29 ;  /* 0x0000001d16007986 */ /* 0x0003e2000c101906 */
[----:B------:R-:W-:-:S03]  /*1710*/  VIADD R27, R27, 0x2 ;  /* 0x000000021b1b7836 */ /* 0x000fc60000000000 */
[----:B------:R1:W-:Y:S04]  /*1720*/  STG.E desc[UR6][R22.64+0x4], R29 ;  /* 0x0000041d16007986 */ /* 0x0003e8000c101906 */
[----:B------:R1:W-:Y:S04]  /*1730*/  STS.U8 [R12], RZ ;  /* 0x000000ff0c007388 */ /* 0x0003e80000000000 */
[----:B------:R1:W-:Y:S02]  /*1740*/  STS.U8 [R12+0x1], RZ ;  /* 0x000001ff0c007388 */ /* 0x0003e40000000000 */
.L_x_10:
[----:B------:R-:W-:Y:S05]  /*1750*/  @P2 BRA `(.L_x_6) ;  /* 0x00000000001c2947 */ /* 0x000fea0003800000 */
[----:B------:R-:W2:Y:S01]  /*1760*/  S2UR UR5, SR_CgaCtaId ;  /* 0x00000000000579c3 */ /* 0x000ea20000008800 */
[----:B------:R-:W-:Y:S01]  /*1770*/  UMOV UR4, 0x400 ;  /* 0x0000040000047882 */ /* 0x000fe20000000000 */
[----:B-1----:R-:W-:Y:S02]  /*1780*/  IMAD.MOV.U32 R29, RZ, RZ, -0x1 ;  /* 0xffffffffff1d7424 */ /* 0x002fe400078e00ff */
[----:B0-----:R-:W-:-:S05]  /*1790*/  IMAD.WIDE.U32 R22, R27, 0x4, R14 ;  /* 0x000000041b167825 */ /* 0x001fca00078e000e */
[----:B------:R3:W-:Y:S01]  /*17a0*/  STG.E desc[UR6][R22.64], R29 ;  /* 0x0000001d16007986 */ /* 0x0007e2000c101906 */
[----:B--2---:R-:W-:-:S09]  /*17b0*/  ULEA UR4, UR5, UR4, 0x18 ;  /* 0x0000000405047291 */ /* 0x004fd2000f8ec0ff */
[----:B------:R3:W-:Y:S03]  /*17c0*/  STS.U8 [R27+UR4], RZ ;  /* 0x000000ff1b007988 */ /* 0x0007e60008000004 */
.L_x_6:
[C---:B-12---:R-:W-:Y:S01]  /*17d0*/  VIADD R12, R13.reuse, 0x1 ;  /* 0x000000010d0c7836 */ /* 0x046fe20000000000 */
[----:B------:R-:W-:Y:S01]  /*17e0*/  BSSY.RECONVERGENT B1, `(.L_x_11) ;  /* 0x0000017000017945 */ /* 0x000fe20003800200 */
[--C-:B0--3--:R-:W-:Y:S02]  /*17f0*/  IMAD.IADD R23, R13, 0x1, -R26.reuse ;  /* 0x000000010d177824 */ /* 0x109fe400078e0a1a */
[--C-:B------:R-:W-:Y:S02]  /*1800*/  IMAD.IADD R22, R12, 0x1, -R26.reuse ;  /* 0x000000010c167824 */ /* 0x100fe400078e0a1a */
[----:B------:R-:W-:Y:S01]  /*1810*/  IMAD.MOV.U32 R29, RZ, RZ, R26 ;  /* 0x000000ffff1d7224 */ /* 0x000fe200078e001a */
[----:B------:R-:W-:Y:S02]  /*1820*/  ISETP.GE.U32.AND P2, PT, R23, 0x3, PT ;  /* 0x000000031700780c */ /* 0x000fe40003f46070 */
[----:B------:R-:W-:-:S13]  /*1830*/  LOP3.LUT P1, R22, R22, 0x3, RZ, 0xc0, !PT ;  /* 0x0000000316167812 */ /* 0x000fda000782c0ff */
[----:B------:R-:W-:Y:S05]  /*1840*/  @!P1 BRA `(.L_x_12) ;  /* 0x0000000000409947 */ /* 0x000fea0003800000 */
[----:B------:R-:W0:Y:S01]  /*1850*/  S2R R32, SR_CgaCtaId ;  /* 0x0000000000207919 */ /* 0x000e220000008800 */
[----:B------:R-:W-:Y:S01]  /*1860*/  MOV R23, 0x400 ;  /* 0x0000040000177802 */ /* 0x000fe20000000f00 */
[----:B------:R-:W-:Y:S01]  /*1870*/  IMAD.MOV.U32 R29, RZ, RZ, R26 ;  /* 0x000000ffff1d7224 */ /* 0x000fe200078e001a */
[----:B------:R-:W-:Y:S02]  /*1880*/  IADD3 R30, PT, PT, -R22, RZ, RZ ;  /* 0x000000ff161e7210 */ /* 0x000fe40007ffe1ff */
[----:B0-----:R-:W-:-:S07]  /*1890*/  LEA R34, R32, R23, 0x18 ;  /* 0x0000001720227211 */ /* 0x001fce00078ec0ff */
.L_x_13:
[----:B0-----:R-:W-:-:S06]  /*18a0*/  IMAD.WIDE R26, R29, 0x4, R24 ;  /* 0x000000041d1a7825 */ /* 0x001fcc00078e0218 */
[----:B------:R-:W2:Y:S01]  /*18b0*/  LDG.E R27, desc[UR6][R26.64] ;  /* 0x000000061a1b7981 */ /* 0x000ea2000c1e1900 */
[----:B------:R-:W-:Y:S02]  /*18c0*/  IMAD.MOV.U32 R32, RZ, RZ, 0x1 ;  /* 0x00000001ff207424 */ /* 0x000fe400078e00ff */
[----:B------:R-:W-:-:S04]  /*18d0*/  IMAD.WIDE R22, R29, 0x4, R14 ;  /* 0x000000041d167825 */ /* 0x000fc800078e020e */
[----:B------:R-:W-:Y:S02]  /*18e0*/  VIADD R30, R30, 0x1 ;  /* 0x000000011e1e7836 */ /* 0x000fe40000000000 */
[----:B------:R-:W-:-:S03]  /*18f0*/  VIADD R29, R29, 0x1 ;  /* 0x000000011d1d7836 */ /* 0x000fc60000000000 */
[----:B------:R-:W-:Y:S01]  /*1900*/  ISETP.NE.AND P1, PT, R30, RZ, PT ;  /* 0x000000ff1e00720c */ /* 0x000fe20003f25270 */
[----:B--2---:R-:W-:Y:S01]  /*1910*/  IMAD.IADD R31, R34, 0x1, R27 ;  /* 0x00000001221f7824 */ /* 0x004fe200078e021b */
[----:B------:R0:W-:Y:S04]  /*1920*/  STG.E desc[UR6][R22.64], R27 ;  /* 0x0000001b16007986 */ /* 0x0001e8000c101906 */
[----:B------:R0:W-:Y:S07]  /*1930*/  STS.U8 [R31], R32 ;  /* 0x000000201f007388 */ /* 0x0001ee0000000000 */
[----:B------:R-:W-:Y:S05]  /*1940*/  @P1 BRA `(.L_x_13) ;  /* 0xfffffffc00d41947 */ /* 0x000fea000383ffff */
.L_x_12:
[----:B------:R-:W-:Y:S05]  /*1950*/  BSYNC.RECONVERGENT B1 ;  /* 0x0000000000017941 */ /* 0x000fea0003800200 */
.L_x_11:
[----:B------:R-:W-:Y:S04]  /*1960*/  BSSY.RECONVERGENT B1, `(.L_x_14) ;  /* 0x000001d000017945 */ /* 0x000fe80003800200 */
[----:B------:R-:W-:Y:S05]  /*1970*/  @!P2 BRA `(.L_x_15) ;  /* 0x00000000006ca947 */ /* 0x000fea0003800000 */
[----:B0-----:R-:W0:Y:S01]  /*1980*/  S2R R23, SR_CgaCtaId ;  /* 0x0000000000177919 */ /* 0x001e220000008800 */
[----:B------:R-:W-:-:S04]  /*1990*/  MOV R30, 0x400 ;  /* 0x00000400001e7802 */ /* 0x000fc80000000f00 */
[----:B0-----:R-:W-:-:S07]  /*19a0*/  LEA R30, R23, R30, 0x18 ;  /* 0x0000001e171e7211 */ /* 0x001fce00078ec0ff */
.L_x_16:
[----:B-1----:R-:W-:-:S05]  /*19b0*/  IMAD.WIDE R26, R29, 0x4, R24 ;  /* 0x000000041d1a7825 */ /* 0x002fca00078e0218 */
[----:B------:R-:W2:Y:S01]  /*19c0*/  LDG.E R35, desc[UR6][R26.64] ;  /* 0x000000061a237981 */ /* 0x000ea2000c1e1900 */
[----:B------:R-:W-:-:S05]  /*19d0*/  IMAD.WIDE R22, R29, 0x4, R14 ;  /* 0x000000041d167825 */ /* 0x000fca00078e020e */
[----:B--2---:R0:W-:Y:S04]  /*19e0*/  STG.E desc[UR6][R22.64], R35 ;  /* 0x0000002316007986 */ /* 0x0041e8000c101906 */
[----:B------:R-:W2:Y:S04]  /*19f0*/  LDG.E R37, desc[UR6][R26.64+0x4] ;  /* 0x000004061a257981 */ /* 0x000ea8000c1e1900 */
[----:B--2---:R1:W-:Y:S04]  /*1a00*/  STG.E desc[UR6][R22.64+0x4], R37 ;  /* 0x0000042516007986 */ /* 0x0043e8000c101906 */
[----:B------:R-:W2:Y:S01]  /*1a10*/  LDG.E R33, desc[UR6][R26.64+0x8] ;  /* 0x000008061a217981 */ /* 0x000ea2000c1e1900 */
[----:B------:R-:W-:-:S03]  /*1a20*/  IMAD.MOV.U32 R32, RZ, RZ, 0x1 ;  /* 0x00000001ff207424 */ /* 0x000fc600078e00ff */
[----:B--2---:R1:W-:Y:S04]  /*1a30*/  STG.E desc[UR6][R22.64+0x8], R33 ;  /* 0x0000082116007986 */ /* 0x0043e8000c101906 */
[----:B------:R2:W3:Y:S01]  /*1a40*/  LDG.E R31, desc[UR6][R26.64+0xc] ;  /* 0x00000c061a1f7981 */ /* 0x0004e2000c1e1900 */
[----:B------:R-:W-:Y:S02]  /*1a50*/  IADD3 R34, PT, PT, R30, R37, RZ ;  /* 0x000000251e227210 */ /* 0x000fe40007ffe0ff */
[----:B--2---:R-:W-:Y:S01]  /*1a60*/  PRMT R27, R32, 0x7610, R27 ;  /* 0x00007610201b7816 */ /* 0x004fe2000000001b */
[C---:B------:R-:W-:Y:S02]  /*1a70*/  IMAD.IADD R32, R30.reuse, 0x1, R35 ;  /* 0x000000011e207824 */ /* 0x040fe400078e0223 */
[----:B0-----:R-:W-:-:S02]  /*1a80*/  IMAD.IADD R35, R30, 0x1, R33 ;  /* 0x000000011e237824 */ /* 0x001fc400078e0221 */
[C---:B------:R-:W-:Y:S01]  /*1a90*/  VIADD R26, R29.reuse, 0x3 ;  /* 0x000000031d1a7836 */ /* 0x040fe20000000000 */
[----:B------:R1:W-:Y:S01]  /*1aa0*/  STS.U8 [R32], R27 ;  /* 0x0000001b20007388 */ /* 0x0003e20000000000 */
[----:B------:R-:W-:-:S03]  /*1ab0*/  VIADD R29, R29, 0x4 ;  /* 0x000000041d1d7836 */ /* 0x000fc60000000000 */
[----:B------:R1:W-:Y:S01]  /*1ac0*/  STS.U8 [R34], R27 ;  /* 0x0000001b22007388 */ /* 0x0003e20000000000 */
[----:B------:R-:W-:-:S03]  /*1ad0*/  ISETP.GE.AND P1, PT, R26, R13, PT ;  /* 0x0000000d1a00720c */ /* 0x000fc60003f26270 */
[----:B------:R1:W-:Y:S01]  /*1ae0*/  STS.U8 [R35], R27 ;  /* 0x0000001b23007388 */ /* 0x0003e20000000000 */
[----:B---3--:R-:W-:-:S03]  /*1af0*/  IMAD.IADD R36, R30, 0x1, R31 ;  /* 0x000000011e247824 */ /* 0x008fc600078e021f */
[----:B------:R1:W-:Y:S04]  /*1b00*/  STG.E desc[UR6][R22.64+0xc], R31 ;  /* 0x00000c1f16007986 */ /* 0x0003e8000c101906 */
[----:B------:R1:W-:Y:S02]  /*1b10*/  STS.U8 [R36], R27 ;  /* 0x0000001b24007388 */ /* 0x0003e40000000000 */
[----:B------:R-:W-:Y:S05]  /*1b20*/  @!P1 BRA `(.L_x_16) ;  /* 0xfffffffc00a09947 */ /* 0x000fea000383ffff */
.L_x_15:
[----:B------:R-:W-:Y:S05]  /*1b30*/  BSYNC.RECONVERGENT B1 ;  /* 0x0000000000017941 */ /* 0x000fea0003800200 */
.L_x_14:
[----:B------:R-:W-:Y:S02]  /*1b40*/  IABS R24, R4 ;  /* 0x0000000400187213 */ /* 0x000fe40000000000 */
[----:B01----:R-:W-:Y:S02]  /*1b50*/  IABS R27, R12 ;  /* 0x0000000c001b7213 */ /* 0x003fe40000000000 */
[----:B------:R-:W0:Y:S01]  /*1b60*/  I2F.RP R26, R24 ;  /* 0x00000018001a7306 */ /* 0x000e220000209400 */
[----:B------:R-:W-:Y:S01]  /*1b70*/  ISETP.GE.AND P2, PT, R12, RZ, PT ;  /* 0x000000ff0c00720c */ /* 0x000fe20003f46270 */
[----:B------:R-:W-:-:S06]  /*1b80*/  IMAD.MOV.U32 R12, RZ, RZ, R6 ;  /* 0x000000ffff0c7224 */ /* 0x000fcc00078e0006 */
[----:B0-----:R-:W0:Y:S02]  /*1b90*/  MUFU.RCP R26, R26 ;  /* 0x0000001a001a7308 */ /* 0x001e240000001000 */
[----:B0-----:R-:W-:Y:S02]  /*1ba0*/  VIADD R22, R26, 0xffffffe ;  /* 0x0ffffffe1a167836 */ /* 0x001fe40000000000 */
[----:B------:R-:W-:-:S04]  /*1bb0*/  IMAD.MOV.U32 R26, RZ, RZ, R24 ;  /* 0x000000ffff1a7224 */ /* 0x000fc800078e0018 */
[----:B------:R0:W1:Y:S02]  /*1bc0*/  F2I.FTZ.U32.TRUNC.NTZ R23, R22 ;  /* 0x0000001600177305 */ /* 0x000064000021f000 */
[----:B0-----:R-:W-:Y:S02]  /*1bd0*/  IMAD.MOV.U32 R22, RZ, RZ, RZ ;  /* 0x000000ffff167224 */ /* 0x001fe400078e00ff */
[----:B-1----:R-:W-:-:S04]  /*1be0*/  IMAD R25, R23, R24, RZ ;  /* 0x0000001817197224 */ /* 0x002fc800078e02ff */
[----:B------:R-:W-:-:S04]  /*1bf0*/  IMAD.MOV R25, RZ, RZ, -R25 ;  /* 0x000000ffff197224 */ /* 0x000fc800078e0a19 */
[----:B------:R-:W-:-:S04]  /*1c00*/  IMAD.HI.U32 R25, R23, R25, R22 ;  /* 0x0000001917197227 */ /* 0x000fc800078e0016 */
[----:B------:R-:W-:Y:S02]  /*1c10*/  IMAD.MOV.U32 R22, RZ, RZ, R7 ;  /* 0x000000ffff167224 */ /* 0x000fe400078e0007 */
[----:B------:R-:W-:-:S05]  /*1c20*/  IMAD.HI.U32 R23, R25, R27, RZ ;  /* 0x0000001b19177227 */ /* 0x000fca00078e00ff */
[----:B------:R-:W-:-:S05]  /*1c30*/  IADD3 R23, PT, PT, -R23, RZ, RZ ;  /* 0x000000ff17177210 */ /* 0x000fca0007ffe1ff */
[----:B------:R-:W-:-:S05]  /*1c40*/  IMAD R23, R24, R23, R27 ;  /* 0x0000001718177224 */ /* 0x000fca00078e021b */
[----:B------:R-:W-:-:S13]  /*1c50*/  ISETP.GT.U32.AND P1, PT, R26, R23, PT ;  /* 0x000000171a00720c */ /* 0x000fda0003f24070 */
[----:B------:R-:W-:-:S05]  /*1c60*/  @!P1 IMAD.IADD R23, R23, 0x1, -R24 ;  /* 0x0000000117179824 */ /* 0x000fca00078e0a18 */
[----:B------:R-:W-:-:S13]  /*1c70*/  ISETP.GT.U32.AND P1, PT, R26, R23, PT ;  /* 0x000000171a00720c */ /* 0x000fda0003f24070 */
[----:B------:R-:W-:-:S04]  /*1c80*/  @!P1 IMAD.IADD R23, R23, 0x1, -R24 ;  /* 0x0000000117179824 */ /* 0x000fc800078e0a18 */
[----:B------:R-:W-:Y:S02]  /*1c90*/  IMAD.MOV.U32 R32, RZ, RZ, R23 ;  /* 0x000000ffff207224 */ /* 0x000fe400078e0017 */
[----:B------:R-:W-:-:S03]  /*1ca0*/  IMAD.MOV.U32 R23, RZ, RZ, R9 ;  /* 0x000000ffff177224 */ /* 0x000fc600078e0009 */
[----:B------:R-:W-:Y:S01]  /*1cb0*/  @!P2 IADD3 R32, PT, PT, -R32, RZ, RZ ;  /* 0x000000ff2020a210 */ /* 0x000fe20007ffe1ff */
[----:B------:R-:W-:Y:S06]  /*1cc0*/  @!P0 BRA `(.L_x_2) ;  /* 0x0000003c00848947 */ /* 0x000fec0003800000 */
[----:B------:R-:W-:Y:S02]  /*1cd0*/  ISETP.GE.U32.AND P1, PT, R28, 0x7, PT ;  /* 0x000000071c00780c */ /* 0x000fe40003f26070 */
[C---:B------:R-:W-:Y:S02]  /*1ce0*/  ISETP.NE.AND P0, PT, R4.reuse, RZ, PT ;  /* 0x000000ff0400720c */ /* 0x040fe40003f05270 */
[----:B------:R-:W-:Y:S02]  /*1cf0*/  LOP3.LUT R30, R4, 0x7, RZ, 0xc0, !PT ;  /* 0x00000007041e7812 */ /* 0x000fe400078ec0ff */
[----:B------:R-:W-:-:S07]  /*1d00*/  SEL R27, R11, R32, !P0 ;  /* 0x000000200b1b7207 */ /* 0x000fce0004000000 */
[----:B------:R-:W-:Y:S05]  /*1d10*/  @!P1 BRA `(.L_x_17) ;  /* 0x0000002800b89947 */ /* 0x000fea0003800000 */
[----:B------:R-:W-:-:S05]  /*1d20*/  VIADD R22, R13, 0x1 ;  /* 0x000000010d167836 */ /* 0x000fca0000000000 */
[----:B------:R-:W-:Y:S02]  /*1d30*/  IABS R13, R22 ;  /* 0x00000016000d7213 */ /* 0x000fe40000000000 */
[----:B------:R-:W-:Y:S02]  /*1d40*/  ISETP.GE.AND P2, PT, R22, RZ, PT ;  /* 0x000000ff1600720c */ /* 0x000fe40003f46270 */
[----:B------:R-:W0:Y:S01]  /*1d50*/  LDC.64 R22, c[0x0][0x380] ;  /* 0x0000e000ff167b82 */ /* 0x000e220000000a00 */
[----:B------:R-:W-:-:S04]  /*1d60*/  IMAD.HI.U32 R12, R25, R13, RZ ;  /* 0x0000000d190c7227 */ /* 0x000fc800078e00ff */
[----:B------:R-:W-:-:S04]  /*1d70*/  IMAD.MOV R12, RZ, RZ, -R12 ;  /* 0x000000ffff0c7224 */ /* 0x000fc800078e0a0c */
[----:B------:R-:W-:-:S05]  /*1d80*/  IMAD R13, R24, R12, R13 ;  /* 0x0000000c180d7224 */ /* 0x000fca00078e020d */
[----:B------:R-:W-:-:S13]  /*1d90*/  ISETP.GT.U32.AND P1, PT, R26, R13, PT ;  /* 0x0000000d1a00720c */ /* 0x000fda0003f24070 */
[----:B------:R-:W-:-:S05]  /*1da0*/  @!P1 IMAD.IADD R13, R13, 0x1, -R24 ;  /* 0x000000010d0d9824 */ /* 0x000fca00078e0a18 */
[----:B------:R-:W-:-:S13]  /*1db0*/  ISETP.GT.U32.AND P1, PT, R26, R13, PT ;  /* 0x0000000d1a00720c */ /* 0x000fda0003f24070 */
[----:B------:R-:W-:-:S04]  /*1dc0*/  @!P1 IMAD.IADD R13, R13, 0x1, -R24 ;  /* 0x000000010d0d9824 */ /* 0x000fc800078e0a18 */
[----:B------:R-:W-:-:S05]  /*1dd0*/  @!P2 IMAD.MOV R13, RZ, RZ, -R13 ;  /* 0x000000ffff0da224 */ /* 0x000fca00078e0a0d */
[----:B------:R-:W-:-:S04]  /*1de0*/  SEL R29, R11, R13, !P0 ;  /* 0x0000000d0b1d7207 */ /* 0x000fc80004000000 */
[----:B------:R-:W-:-:S04]  /*1df0*/  IADD3 R13, P1, PT, R8, R29, RZ ;  /* 0x0000001d080d7210 */ /* 0x000fc80007f3e0ff */
[----:B------:R-:W-:Y:S02]  /*1e00*/  LEA.HI.X.SX32 R28, R29, R10, 0x1, P1 ;  /* 0x0000000a1d1c7211 */ /* 0x000fe400008f0eff */
[----:B0-----:R-:W-:-:S04]  /*1e10*/  LEA R12, P1, R13, R22, 0x2 ;  /* 0x000000160d0c7211 */ /* 0x001fc800078210ff */
[----:B------:R-:W-:-:S05]  /*1e20*/  LEA.HI.X R13, R13, R23, R28, 0x2, P1 ;  /* 0x000000170d0d7211 */ /* 0x000fca00008f141c */
[----:B------:R0:W2:Y:S01]  /*1e30*/  LDG.E R34, desc[UR6][R12.64] ;  /* 0x000000060c227981 */ /* 0x0000a2000c1e1900 */
[----:B------:R-:W-:Y:S01]  /*1e40*/  VIADD R28, R29, 0x1 ;  /* 0x000000011d1c7836 */ /* 0x000fe20000000000 */
[----:B------:R-:W-:Y:S01]  /*1e50*/  BSSY.RECONVERGENT B1, `(.L_x_18) ;  /* 0x0000028000017945 */ /* 0x000fe20003800200 */
[----:B------:R-:W1:Y:S03]  /*1e60*/  S2R R32, SR_CgaCtaId ;  /* 0x0000000000207919 */ /* 0x000e660000008800 */
[----:B------:R-:W-:Y:S02]  /*1e70*/  IABS R31, R28 ;  /* 0x0000001c001f7213 */ /* 0x000fe40000000000 */
[----:B------:R-:W-:-:S03]  /*1e80*/  ISETP.GE.AND P2, PT, R28, RZ, PT ;  /* 0x000000ff1c00720c */ /* 0x000fc60003f46270 */
[----:B------:R-:W-:-:S04]  /*1e90*/  IMAD.HI.U32 R29, R25, R31, RZ ;  /* 0x0000001f191d7227 */ /* 0x000fc800078e00ff */
[----:B------:R-:W-:-:S04]  /*1ea0*/  IMAD.MOV R29, RZ, RZ, -R29 ;  /* 0x000000ffff1d7224 */ /* 0x000fc800078e0a1d */
[----:B------:R-:W-:Y:S01]  /*1eb0*/  IMAD R29, R24, R29, R31 ;  /* 0x0000001d181d7224 */ /* 0x000fe200078e021f */
[----:B------:R-:W-:-:S04]  /*1ec0*/  MOV R31, 0x400 ;  /* 0x00000400001f7802 */ /* 0x000fc80000000f00 */
[----:B------:R-:W-:Y:S02]  /*1ed0*/  ISETP.GT.U32.AND P1, PT, R26, R29, PT ;  /* 0x0000001d1a00720c */ /* 0x000fe40003f24070 */
[----:B-1----:R-:W-:-:S11]  /*1ee0*/  LEA R31, R32, R31, 0x18 ;  /* 0x0000001f201f7211 */ /* 0x002fd600078ec0ff */
[----:B------:R-:W-:-:S05]  /*1ef0*/  @!P1 IMAD.IADD R29, R29, 0x1, -R24 ;  /* 0x000000011d1d9824 */ /* 0x000fca00078e0a18 */
[----:B------:R-:W-:-:S13]  /*1f00*/  ISETP.GT.U32.AND P1, PT, R26, R29, PT ;  /* 0x0000001d1a00720c */ /* 0x000fda0003f24070 */
[----:B------:R-:W-:-:S04]  /*1f10*/  @!P1 IMAD.IADD R29, R29, 0x1, -R24 ;  /* 0x000000011d1d9824 */ /* 0x000fc800078e0a18 */
[----:B------:R-:W-:-:S05]  /*1f20*/  @!P2 IMAD.MOV R29, RZ, RZ, -R29 ;  /* 0x000000ffff1da224 */ /* 0x000fca00078e0a1d */
[----:B------:R-:W-:-:S04]  /*1f30*/  SEL R33, R11, R29, !P0 ;  /* 0x0000001d0b217207 */ /* 0x000fc80004000000 */
[----:B0-----:R-:W-:-:S04]  /*1f40*/  IADD3 R13, P2, PT, R8, R33, RZ ;  /* 0x00000021080d7210 */ /* 0x001fc80007f5e0ff */
[----:B------:R-:W-:Y:S02]  /*1f50*/  LEA.HI.X.SX32 R28, R33, R10, 0x1, P2 ;  /* 0x0000000a211c7211 */ /* 0x000fe400010f0eff */
[----:B--2---:R-:W-:-:S05]  /*1f60*/  IADD3 R32, PT, PT, R31, R34, RZ ;  /* 0x000000221f207210 */ /* 0x004fca0007ffe0ff */
[----:B------:R-:W0:Y:S02]  /*1f70*/  LDS.U8 R12, [R32] ;  /* 0x00000000200c7984 */ /* 0x000e240000000000 */
[----:B0-----:R-:W-:Y:S02]  /*1f80*/  ISETP.NE.AND P1, PT, R12, RZ, PT ;  /* 0x000000ff0c00720c */ /* 0x001fe40003f25270 */
[----:B------:R-:W-:-:S04]  /*1f90*/  LEA R12, P2, R13, R22, 0x2 ;  /* 0x000000160d0c7211 */ /* 0x000fc800078410ff */
[----:B------:R-:W-:-:S07]  /*1fa0*/  LEA.HI.X R13, R13, R23, R28, 0x2, P2 ;  /* 0x000000170d0d7211 */ /* 0x000fce00010f141c */
[----:B------:R-:W-:Y:S05]  /*1fb0*/  @P1 BRA `(.L_x_19) ;  /* 0x0000000000441947 */ /* 0x000fea0003800000 */
[----:B------:R-:W-:-:S04]  /*1fc0*/  IMAD.WIDE R28, R27, 0x4, R14 ;  /* 0x000000041b1c7825 */ /* 0x000fc800078e020e */
[----:B------:R-:W-:Y:S01]  /*1fd0*/  VIADD R27, R27, 0x1 ;  /* 0x000000011b1b7836 */ /* 0x000fe20000000000 */
[----:B------:R0:W-:Y:S04]  /*1fe0*/  STG.E desc[UR6][R28.64], R34 ;  /* 0x000000221c007986 */ /* 0x0001e8000c101906 */
[----:B------:R-:W-:Y:S02]  /*1ff0*/  IABS R36, R27 ;  /* 0x0000001b00247213 */ /* 0x000fe40000000000 */
[----:B------:R-:W-:-:S03]  /*2000*/  ISETP.GE.AND P2, PT, R27, RZ, PT ;  /* 0x000000ff1b00720c */ /* 0x000fc60003f46270 */
[----:B------:R-:W-:-:S04]  /*2010*/  IMAD.HI.U32 R35, R25, R36, RZ ;  /* 0x0000002419237227 */ /* 0x000fc800078e00ff */
[----:B------:R-:W-:-:S04]  /*2020*/  IMAD.MOV R35, RZ, RZ, -R35 ;  /* 0x000000ffff237224 */ /* 0x000fc800078e0a23 */
[----:B------:R-:W-:Y:S02]  /*2030*/  IMAD R35, R24, R35, R36 ;  /* 0x0000002318237224 */ /* 0x000fe400078e0224 */
[----:B------:R-:W-:-:S03]  /*2040*/  IMAD.MOV.U32 R36, RZ, RZ, 0x1 ;  /* 0x00000001ff247424 */ /* 0x000fc600078e00ff */
[----:B------:R-:W-:Y:S02]  /*2050*/  ISETP.GT.U32.AND P1, PT, R26, R35, PT ;  /* 0x000000231a00720c */ /* 0x000fe40003f24070 */
[----:B0-----:R-:W-:-:S05]  /*2060*/  PRMT R28, R36, 0x7610, R28 ;  /* 0x00007610241c7816 */ /* 0x001fca000000001c */
[----:B------:R0:W-:Y:S06]  /*2070*/  STS.U8 [R32], R28 ;  /* 0x0000001c20007388 */ /* 0x0001ec0000000000 */
[----:B------:R-:W-:-:S05]  /*2080*/  @!P1 IMAD.IADD R35, R35, 0x1, -R24 ;  /* 0x0000000123239824 */ /* 0x000fca00078e0a18 */
[----:B------:R-:W-:-:S13]  /*2090*/  ISETP.GT.U32.AND P1, PT, R26, R35, PT ;  /* 0x000000231a00720c */ /* 0x000fda0003f24070 */
[----:B------:R-:W-:-:S05]  /*20a0*/  @!P1 IADD3 R35, PT, PT, R35, -R24, RZ ;  /* 0x8000001823239210 */ /* 0x000fca0007ffe0ff */
[----:B------:R-:W-:-:S05]  /*20b0*/  @!P2 IMAD.MOV R35, RZ, RZ, -R35 ;  /* 0x000000ffff23a224 */ /* 0x000fca00078e0a23 */
[----:B0-----:R-:W-:-:S07]  /*20c0*/  SEL R27, R11, R35, !P0 ;  /* 0x000000230b1b7207 */ /* 0x001fce0004000000 */
.L_x_19:
[----:B------:R-:W-:Y:S05]  /*20d0*/  BSYNC.RECONVERGENT B1 ;  /* 0x0000000000017941 */ /* 0x000fea0003800200 */
.L_x_18:
[----:B------:R0:W2:Y:S01]  /*20e0*/  LDG.E R32, desc[UR6][R12.64] ;  /* 0x000000060c207981 */ /* 0x0000a2000c1e1900 */
[----:B------:R-:W-:Y:S01]  /*20f0*/  VIADD R33, R33, 0x1 ;  /* 0x0000000121217836 */ /* 0x000fe20000000000 */
[----:B------:R-:W-:Y:S04]  /*2100*/  BSSY.RECONVERGENT B1, `(.L_x_20) ;  /* 0x0000026000017945 */ /* 0x000fe80003800200 */
[----:B------:R-:W-:Y:S02]  /*2110*/  IABS R29, R33 ;  /* 0x00000021001d7213 */ /* 0x000fe40000000000 */
[----:B------:R-:W-:-:S03]  /*2120*/  ISETP.GE.AND P2, PT, R33, RZ, PT ;  /* 0x000000ff2100720c */ /* 0x000fc60003f46270 */
        /* <DEDUP_REMOVED lines=9> */
[----:B0-----:R-:W-:-:S04]  /*21c0*/  IADD3 R12, P2, PT, R8, R33, RZ ;  /* 0x00000021080c7210 */ /* 0x001fc80007f5e0ff */
[----:B------:R-:W-:Y:S01]  /*21d0*/  LEA.HI.X.SX32 R13, R33, R10, 0x1, P2 ;  /* 0x0000000a210d7211 */ /* 0x000fe200010f0eff */
[----:B--2---:R-:W-:-:S05]  /*21e0*/  IMAD.IADD R34, R31, 0x1, R32 ;  /* 0x000000011f227824 */ /* 0x004fca00078e0220 */
[----:B------:R-:W0:Y:S02]  /*21f0*/  LDS.U8 R28, [R34] ;  /* 0x00000000221c7984 */ /* 0x000e240000000000 */
[----:B0-----:R-:W-:Y:S02]  /*2200*/  ISETP.NE.AND P1, PT, R28, RZ, PT ;  /* 0x000000ff1c00720c */ /* 0x001fe40003f25270 */
[----:B------:R-:W-:-:S04]  /*2210*/  LEA R28, P2, R12, R22, 0x2 ;  /* 0x000000160c1c7211 */ /* 0x000fc800078410ff */
[----:B------:R-:W-:-:S07]  /*2220*/  LEA.HI.X R29, R12, R23, R13, 0x2, P2 ;  /* 0x000000170c1d7211 */ /* 0x000fce00010f140d */
[----:B------:R-:W-:Y:S05]  /*2230*/  @P1 BRA `(.L_x_21) ;  /* 0x0000000000481947 */ /* 0x000fea0003800000 */
[C---:B------:R-:W-:Y:S01]  /*2240*/  IMAD.WIDE R12, R27.reuse, 0x4, R14 ;  /* 0x000000041b0c7825 */ /* 0x040fe200078e020e */
[----:B------:R-:W-:-:S04]  /*2250*/  IADD3 R27, PT, PT, R27, 0x1, RZ ;  /* 0x000000011b1b7810 */ /* 0x000fc80007ffe0ff */
[----:B------:R-:W-:Y:S01]  /*2260*/  IABS R35, R27 ;  /* 0x0000001b00237213 */ /* 0x000fe20000000000 */
[----:B------:R0:W-:Y:S01]  /*2270*/  STG.E desc[UR6][R12.64], R32 ;  /* 0x000000200c007986 */ /* 0x0001e2000c101906 */
        /* <DEDUP_REMOVED lines=10> */
[----:B------:R-:W-:-:S04]  /*2320*/  @!P1 IMAD.IADD R35, R35, 0x1, -R24 ;  /* 0x0000000123239824 */ /* 0x000fc800078e0a18 */
[----:B------:R-:W-:-:S04]  /*2330*/  IMAD.MOV.U32 R12, RZ, RZ, R35 ;  /* 0x000000ffff0c7224 */ /* 0x000fc800078e0023 */
[----:B------:R-:W-:-:S05]  /*2340*/  @!P2 IMAD.MOV R12, RZ, RZ, -R12 ;  /* 0x000000ffff0ca224 */ /* 0x000fca00078e0a0c */
[----:B0-----:R-:W-:-:S07]  /*2350*/  SEL R27, R11, R12, !P0 ;  /* 0x0000000c0b1b7207 */ /* 0x001fce0004000000 */
.L_x_21:
[----:B------:R-:W-:Y:S05]  /*2360*/  BSYNC.RECONVERGENT B1 ;  /* 0x0000000000017941 */ /* 0x000fea0003800200 */
.L_x_20:
[----:B------:R-:W2:Y:S01]  /*2370*/  LDG.E R32, desc[UR6][R28.64] ;  /* 0x000000061c207981 */ /* 0x000ea2000c1e1900 */
[----:B------:R-:W-:Y:S01]  /*2380*/  VIADD R33, R33, 0x1 ;  /* 0x0000000121217836 */ /* 0x000fe20000000000 */
[----:B------:R-:W-:Y:S04]  /*2390*/  BSSY.RECONVERGENT B1, `(.L_x_22) ;  /* 0x0000026000017945 */ /* 0x000fe80003800200 */
[----:B------:R-:W-:Y:S02]  /*23a0*/  IABS R13, R33 ;  /* 0x00000021000d7213 */ /* 0x000fe40000000000 */
[----:B------:R-:W-:-:S03]  /*23b0*/  ISETP.GE.AND P2, PT, R33, RZ, PT ;  /* 0x000000ff2100720c */ /* 0x000fc60003f46270 */
[----:B------:R-:W-:-:S05]  /*23c0*/  IMAD.HI.U32 R12, R25, R13, RZ ;  /* 0x0000000d190c7227 */ /* 0x000fca00078e00ff */
[----:B------:R-:W-:-:S05]  /*23d0*/  IADD3 R12, PT, PT, -R12, RZ, RZ ;  /* 0x000000ff0c0c7210 */ /* 0x000fca0007ffe1ff */
[----:B------:R-:W-:-:S05]  /*23e0*/  IMAD R13, R24, R12, R13 ;  /* 0x0000000c180d7224 */ /* 0x000fca00078e020d */
[----:B------:R-:W-:-:S13]  /*23f0*/  ISETP.GT.U32.AND P1, PT, R26, R13, PT ;  /* 0x0000000d1a00720c */ /* 0x000fda0003f24070 */
[----:B------:R-:W-:-:S05]  /*2400*/  @!P1 IMAD.IADD R13, R13, 0x1, -R24 ;  /* 0x000000010d0d9824 */ /* 0x000fca00078e0a18 */
[----:B------:R-:W-:-:S13]  /*2410*/  ISETP.GT.U32.AND P1, PT, R26, R13, PT ;  /* 0x0000000d1a00720c */ /* 0x000fda0003f24070 */
[----:B------:R-:W-:-:S04]  /*2420*/  @!P1 IMAD.IADD R13, R13, 0x1, -R24 ;  /* 0x000000010d0d9824 */ /* 0x000fc800078e0a18 */
[----:B------:R-:W-:-:S05]  /*2430*/  @!P2 IMAD.MOV R13, RZ, RZ, -R13 ;  /* 0x000000ffff0da224 */ /* 0x000fca00078e0a0d */
[----:B------:R-:W-:-:S04]  /*2440*/  SEL R33, R11, R13, !P0 ;  /* 0x0000000d0b217207 */ /* 0x000fc80004000000 */
[----:B------:R-:W-:Y:S01]  /*2450*/  IADD3 R13, P2, PT, R8, R33, RZ ;  /* 0x00000021080d7210 */ /* 0x000fe20007f5e0ff */
[----:B--2---:R-:W-:-:S05]  /*2460*/  IMAD.IADD R34, R31, 0x1, R32 ;  /* 0x000000011f227824 */ /* 0x004fca00078e0220 */
[----:B------:R-:W0:Y:S02]  /*2470*/  LDS.U8 R12, [R34] ;  /* 0x00000000220c7984 */ /* 0x000e240000000000 */
[----:B0-----:R-:W-:Y:S02]  /*2480*/  ISETP.NE.AND P1, PT, R12, RZ, PT ;  /* 0x000000ff0c00720c */ /* 0x001fe40003f25270 */
[----:B------:R-:W-:Y:S02]  /*2490*/  LEA.HI.X.SX32 R12, R33, R10, 0x1, P2 ;  /* 0x0000000a210c7211 */ /* 0x000fe400010f0eff */
[----:B------:R-:W-:-:S04]  /*24a0*/  LEA R28, P2, R13, R22, 0x2 ;  /* 0x000000160d1c7211 */ /* 0x000fc800078410ff */
[----:B------:R-:W-:-:S05]  /*24b0*/  LEA.HI.X R29, R13, R23, R12, 0x2, P2 ;  /* 0x000000170d1d7211 */ /* 0x000fca00010f140c */
        /* <DEDUP_REMOVED lines=9> */
[----:B------:R-:W-:-:S03]  /*2550*/  HFMA2 R36, -RZ, RZ, 0, 5.9604644775390625e-08 ;  /* 0x00000001ff247431 */ /* 0x000fc600000001ff */
        /* <DEDUP_REMOVED lines=9> */
.L_x_23:
[----:B------:R-:W-:Y:S05]  /*25f0*/  BSYNC.RECONVERGENT B1 ;  /* 0x0000000000017941 */ /* 0x000fea0003800200 */
.L_x_22:
[----:B------:R-:W2:Y:S01]  /*2600*/  LDG.E R32, desc[UR6][R28.64] ;  /* 0x000000061c207981 */ /* 0x000ea2000c1e1900 */
        /* <DEDUP_REMOVED lines=10> */
[----:B------:R-:W-:-:S05]  /*26b0*/  @!P1 IADD3 R13, PT, PT, R13, -R24, RZ ;  /* 0x800000180d0d9210 */ /* 0x000fca0007ffe0ff */
        /* <DEDUP_REMOVED lines=25> */
[----:B------:R-:W-:-:S05]  /*2850*/  IMAD.MOV.U32 R12, RZ, RZ, R35 ;  /* 0x000000ffff0c7224 */ /* 0x000fca00078e0023 */
[----:B------:R-:W-:-:S04]  /*2860*/  @!P2 IADD3 R12, PT, PT, -R12, RZ, RZ ;  /* 0x000000ff0c0ca210 */ /* 0x000fc80007ffe1ff */
[----:B0-----:R-:W-:-:S07]  /*2870*/  SEL R27, R11, R12, !P0 ;  /* 0x0000000c0b1b7207 */ /* 0x001fce0004000000 */
.L_x_25:
[----:B------:R-:W-:Y:S05]  /*2880*/  BSYNC.RECONVERGENT B1 ;  /* 0x0000000000017941 */ /* 0x000fea0003800200 */
.L_x_24:
        /* <DEDUP_REMOVED lines=27> */
[----:B------:R-:W-:-:S05]  /*2a40*/  IMAD.HI.U32 R36, R25, R35, RZ ;  /* 0x0000002319247227 */ /* 0x000fca00078e00ff */
[----:B------:R-:W-:-:S05]  /*2a50*/  IADD3 R36, PT, PT, -R36, RZ, RZ ;  /* 0x000000ff24247210 */ /* 0x000fca0007ffe1ff */
        /* <DEDUP_REMOVED lines=11> */
.L_x_27:
[----:B------:R-:W-:Y:S05]  /*2b10*/  BSYNC.RECONVERGENT B1 ;  /* 0x0000000000017941 */ /* 0x000fea0003800200 */
.L_x_26:
        /* <DEDUP_REMOVED lines=14> */
[----:B------:R-:W-:Y:S02]  /*2c00*/  IADD3 R13, P2, PT, R8, R33, RZ ;  /* 0x00000021080d7210 */ /* 0x000fe40007f5e0ff */
[----:B--2---:R-:W-:-:S05]  /*2c10*/  IADD3 R34, PT, PT, R31, R32, RZ ;  /* 0x000000201f227210 */ /* 0x004fca0007ffe0ff */
        /* <DEDUP_REMOVED lines=21> */
[----:B------:R-:W-:-:S04]  /*2d70*/  IMAD.MOV.U32 R12, RZ, RZ, R35 ;  /* 0x000000ffff0c7224 */ /* 0x000fc800078e0023 */
[----:B------:R-:W-:-:S05]  /*2d80*/  @!P2 IMAD.MOV R12, RZ, RZ, -R12 ;  /* 0x000000ffff0ca224 */ /* 0x000fca00078e0a0c */
[----:B0-----:R-:W-:-:S07]  /*2d90*/  SEL R27, R11, R12, !P0 ;  /* 0x0000000c0b1b7207 */ /* 0x001fce0004000000 */
.L_x_29:
[----:B------:R-:W-:Y:S05]  /*2da0*/  BSYNC.RECONVERGENT B1 ;  /* 0x0000000000017941 */ /* 0x000fea0003800200 */
.L_x_28:
        /* <DEDUP_REMOVED lines=11> */
[----:B------:R-:W-:-:S05]  /*2e60*/  @!P1 IMAD.IADD R35, R35, 0x1, -R24 ;  /* 0x0000000123239824 */ /* 0x000fca00078e0a18 */
[----:B------:R-:W-:-:S04]  /*2e70*/  @!P2 IADD3 R35, PT, PT, -R35, RZ, RZ ;  /* 0x000000ff2323a210 */ /* 0x000fc80007ffe1ff */
[----:B------:R-:W-:-:S04]  /*2e80*/  SEL R13, R11, R35, !P0 ;  /* 0x000000230b0d7207 */ /* 0x000fc80004000000 */
[----:B0-----:R-:W-:-:S04]  /*2e90*/  IADD3 R28, P2, PT, R8, R13, RZ ;  /* 0x0000000d081c7210 */ /* 0x001fc80007f5e0ff */
[----:B------:R-:W-:Y:S02]  /*2ea0*/  LEA R22, P3, R28, R22, 0x2 ;  /* 0x000000161c167211 */ /* 0x000fe400078610ff */
[----:B------:R-:W-:-:S04]  /*2eb0*/  LEA.HI.X.SX32 R29, R13, R10, 0x1, P2 ;  /* 0x0000000a0d1d7211 */ /* 0x000fc800010f0eff */
[----:B------:R-:W-:Y:S01]  /*2ec0*/  LEA.HI.X R23, R28, R23, R29, 0x2, P3 ;  /* 0x000000171c177211 */ /* 0x000fe200018f141d */
[----:B--2---:R-:W-:-:S05]  /*2ed0*/  IMAD.IADD R32, R31, 0x1, R12 ;  /* 0x000000011f207824 */ /* 0x004fca00078e020c */
[----:B------:R-:W0:Y:S02]  /*2ee0*/  LDS.U8 R33, [R32] ;  /* 0x0000000020217984 */ /* 0x000e240000000000 */
[----:B0-----:R-:W-:-:S13]  /*2ef0*/  ISETP.NE.AND P1, PT, R33, RZ, PT ;  /* 0x000000ff2100720c */ /* 0x001fda0003f25270 */
[----:B------:R-:W-:Y:S05]  /*2f00*/  @P1 BRA `(.L_x_31) ;  /* 0x0000000000441947 */ /* 0x000fea0003800000 */
[----:B------:R-:W-:-:S05]  /*2f10*/  VIADD R33, R27, 0x1 ;  /* 0x000000011b217836 */ /* 0x000fca0000000000 */
[----:B------:R-:W-:Y:S02]  /*2f20*/  IABS R28, R33 ;  /* 0x00000021001c7213 */ /* 0x000fe40000000000 */
[----:B------:R-:W-:-:S03]  /*2f30*/  ISETP.GE.AND P2, PT, R33, RZ, PT ;  /* 0x000000ff2100720c */ /* 0x000fc60003f46270 */
[----:B------:R-:W-:-:S04]  /*2f40*/  IMAD.HI.U32 R29, R25, R28, RZ ;  /* 0x0000001c191d7227 */ /* 0x000fc800078e00ff */
[----:B------:R-:W-:-:S04]  /*2f50*/  IMAD.MOV R29, RZ, RZ, -R29 ;  /* 0x000000ffff1d7224 */ /* 0x000fc800078e0a1d */
[----:B------:R-:W-:Y:S02]  /*2f60*/  IMAD R34, R24, R29, R28 ;  /* 0x0000001d18227224 */ /* 0x000fe400078e021c */
[----:B------:R-:W-:-:S03]  /*2f70*/  IMAD.WIDE R28, R27, 0x4, R14 ;  /* 0x000000041b1c7825 */ /* 0x000fc600078e020e */
[----:B------:R-:W-:Y:S01]  /*2f80*/  ISETP.GT.U32.AND P1, PT, R26, R34, PT ;  /* 0x000000221a00720c */ /* 0x000fe20003f24070 */
[----:B------:R-:W-:Y:S01]  /*2f90*/  IMAD.MOV.U32 R27, RZ, RZ, 0x1 ;  /* 0x00000001ff1b7424 */ /* 0x000fe200078e00ff */
[----:B------:R0:W-:Y:S11]  /*2fa0*/  STG.E desc[UR6][R28.64], R12 ;  /* 0x0000000c1c007986 */ /* 0x0001f6000c101906 */
[----:B------:R-:W-:Y:S01]  /*2fb0*/  @!P1 IMAD.IADD R34, R34, 0x1, -R24 ;  /* 0x0000000122229824 */ /* 0x000fe200078e0a18 */
[----:B0-----:R-:W-:-:S04]  /*2fc0*/  PRMT R29, R27, 0x7610, R29 ;  /* 0x000076101b1d7816 */ /* 0x001fc8000000001d */
[----:B------:R-:W-:Y:S01]  /*2fd0*/  ISETP.GT.U32.AND P1, PT, R26, R34, PT ;  /* 0x000000221a00720c */ /* 0x000fe20003f24070 */
[----:B------:R0:W-:-:S12]  /*2fe0*/  STS.U8 [R32], R29 ;  /* 0x0000001d20007388 */ /* 0x0001d80000000000 */
[----:B------:R-:W-:-:S04]  /*2ff0*/  @!P1 IMAD.IADD R34, R34, 0x1, -R24 ;  /* 0x0000000122229824 */ /* 0x000fc800078e0a18 */
[----:B------:R-:W-:-:S05]  /*3000*/  @!P2 IMAD.MOV R34, RZ, RZ, -R34 ;  /* 0x000000ffff22a224 */ /* 0x000fca00078e0a22 */
[----:B0-----:R-:W-:-:S07]  /*3010*/  SEL R27, R11, R34, !P0 ;  /* 0x000000220b1b7207 */ /* 0x001fce0004000000 */
.L_x_31:
[----:B------:R-:W-:Y:S05]  /*3020*/  BSYNC.RECONVERGENT B1 ;  /* 0x0000000000017941 */ /* 0x000fea0003800200 */
.L_x_30:
[----:B------:R-:W2:Y:S01]  /*3030*/  LDG.E R28, desc[UR6][R22.64] ;  /* 0x00000006161c7981 */ /* 0x000ea2000c1e1900 */
[----:B------:R-:W-:Y:S01]  /*3040*/  LOP3.LUT R32, R4, 0x7ffffff8, RZ, 0xc0, !PT ;  /* 0x7ffffff804207812 */ /* 0x000fe200078ec0ff */
[----:B------:R-:W-:Y:S03]  /*3050*/  BSSY.RECONVERGENT B1, `(.L_x_32) ;  /* 0x0000018000017945 */ /* 0x000fe60003800200 */
[----:B------:R-:W-:-:S04]  /*3060*/  IADD3 R32, PT, PT, -R32, 0x8, RZ ;  /* 0x0000000820207810 */ /* 0x000fc80007ffe1ff */
[----:B------:R-:W-:Y:S01]  /*3070*/  ISETP.NE.AND P1, PT, R32, RZ, PT ;  /* 0x000000ff2000720c */ /* 0x000fe20003f25270 */
[----:B--2---:R-:W-:-:S05]  /*3080*/  IMAD.IADD R12, R31, 0x1, R28 ;  /* 0x000000011f0c7824 */ /* 0x004fca00078e021c */
[----:B------:R-:W0:Y:S02]  /*3090*/  LDS.U8 R29, [R12] ;  /* 0x000000000c1d7984 */ /* 0x000e240000000000 */
[----:B0-----:R-:W-:-:S13]  /*30a0*/  ISETP.NE.AND P2, PT, R29, RZ, PT ;  /* 0x000000ff1d00720c */ /* 0x001fda0003f45270 */
[----:B------:R-:W-:Y:S05]  /*30b0*/  @P2 BRA `(.L_x_33) ;  /* 0x0000000000442947 */ /* 0x000fea0003800000 */
[----:B------:R-:W-:-:S04]  /*30c0*/  IADD3 R29, PT, PT, R27, 0x1, RZ ;  /* 0x000000011b1d7810 */ /* 0x000fc80007ffe0ff */
        /* <DEDUP_REMOVED lines=16> */
.L_x_33:
[----:B------:R-:W-:Y:S05]  /*31d0*/  BSYNC.RECONVERGENT B1 ;  /* 0x0000000000017941 */ /* 0x000fea0003800200 */
.L_x_32:
[----:B------:R-:W-:Y:S05]  /*31e0*/  @!P1 BRA `(.L_x_17) ;  /* 0x0000001400849947 */ /* 0x000fea0003800000 */
.L_x_50:
[----:B------:R-:W0:Y:S01]  /*31f0*/  LDCU UR4, c[0x0][0x3a4] ;  /* 0x00007480ff0477ac */ /* 0x000e220008000800 */
[----:B------:R-:W-:Y:S01]  /*3200*/  VIADD R13, R13, 0x1 ;  /* 0x000000010d0d7836 */ /* 0x000fe20000000000 */
[----:B------:R-:W1:Y:S04]  /*3210*/  LDC.64 R22, c[0x0][0x380] ;  /* 0x0000e000ff167b82 */ /* 0x000e680000000a00 */
[----:B------:R-:W-:Y:S02]  /*3220*/  IABS R11, R13 ;  /* 0x0000000d000b7213 */ /* 0x000fe40000000000 */
[----:B------:R-:W-:-:S03]  /*3230*/  ISETP.GE.AND P1, PT, R13, RZ, PT ;  /* 0x000000ff0d00720c */ /* 0x000fc60003f26270 */
[----:B------:R-:W-:-:S05]  /*3240*/  IMAD.HI.U32 R25, R25, R11, RZ ;  /* 0x0000000b19197227 */ /* 0x000fca00078e00ff */
[----:B------:R-:W-:Y:S01]  /*3250*/  IADD3 R25, PT, PT, -R25, RZ, RZ ;  /* 0x000000ff19197210 */ /* 0x000fe20007ffe1ff */
[----:B0-----:R-:W-:-:S05]  /*3260*/  IMAD.U32 R4, RZ, RZ, UR4 ;  /* 0x00000004ff047e24 */ /* 0x001fca000f8e00ff */
[----:B------:R-:W-:-:S05]  /*3270*/  IABS R24, R4 ;  /* 0x0000000400187213 */ /* 0x000fca0000000000 */
[----:B------:R-:W-:-:S05]  /*3280*/  IMAD R11, R24, R25, R11 ;  /* 0x00000019180b7224 */ /* 0x000fca00078e020b */
[----:B------:R-:W-:-:S13]  /*3290*/  ISETP.GT.U32.AND P0, PT, R26, R11, PT ;  /* 0x0000000b1a00720c */ /* 0x000fda0003f04070 */
[----:B------:R-:W-:-:S05]  /*32a0*/  @!P0 IMAD.IADD R11, R11, 0x1, -R24 ;  /* 0x000000010b0b8824 */ /* 0x000fca00078e0a18 */
[----:B------:R-:W-:-:S13]  /*32b0*/  ISETP.GT.U32.AND P0, PT, R26, R11, PT ;  /* 0x0000000b1a00720c */ /* 0x000fda0003f04070 */
[----:B------:R-:W-:Y:S01]  /*32c0*/  @!P0 IMAD.IADD R11, R11, 0x1, -R24 ;  /* 0x000000010b0b8824 */ /* 0x000fe200078e0a18 */
[----:B------:R-:W-:-:S03]  /*32d0*/  ISETP.NE.AND P0, PT, R4, RZ, PT ;  /* 0x000000ff0400720c */ /* 0x000fc60003f05270 */
[----:B------:R-:W-:Y:S01]  /*32e0*/  IMAD.MOV.U32 R12, RZ, RZ, R11 ;  /* 0x000000ffff0c7224 */ /* 0x000fe200078e000b */
[----:B------:R-:W-:-:S03]  /*32f0*/  LOP3.LUT R11, RZ, R4, RZ, 0x33, !PT ;  /* 0x00000004ff0b7212 */ /* 0x000fc600078e33ff */
[----:B------:R-:W-:-:S05]  /*3300*/  @!P1 IMAD.MOV R12, RZ, RZ, -R12 ;  /* 0x000000ffff0c9224 */ /* 0x000fca00078e0a0c */
[----:B------:R-:W-:-:S04]  /*3310*/  SEL R25, R11, R12, !P0 ;  /* 0x0000000c0b197207 */ /* 0x000fc80004000000 */
[----:B------:R-:W-:-:S04]  /*3320*/  IADD3 R12, P1, PT, R8, R25, RZ ;  /* 0x00000019080c7210 */ /* 0x000fc80007f3e0ff */
[----:B------:R-:W-:Y:S02]  /*3330*/  LEA.HI.X.SX32 R13, R25, R10, 0x1, P1 ;  /* 0x0000000a190d7211 */ /* 0x000fe400008f0eff */
[----:B-1----:R-:W-:-:S04]  /*3340*/  LEA R28, P1, R12, R22, 0x2 ;  /* 0x000000160c1c7211 */ /* 0x002fc800078210ff */
[----:B------:R-:W-:-:S05]  /*3350*/  LEA.HI.X R29, R12, R23, R13, 0x2, P1 ;  /* 0x000000170c1d7211 */ /* 0x000fca00008f140d */
[----:B------:R-:W2:Y:S01]  /*3360*/  LDG.E R35, desc[UR6][R28.64] ;  /* 0x000000061c237981 */ /* 0x000ea2000c1e1900 */
[----:B------:R-:W0:Y:S01]  /*3370*/  I2F.RP R26, R24 ;  /* 0x00000018001a7306 */ /* 0x000e220000209400 */
[----:B------:R-:W-:Y:S01]  /*3380*/  MOV R12, RZ ;  /* 0x000000ff000c7202 */ /* 0x000fe20000000f00 */
[----:B------:R-:W-:Y:S01]  /*3390*/  VIADD R33, R25, 0x1 ;  /* 0x0000000119217836 */ /* 0x000fe20000000000 */
[----:B------:R-:W-:Y:S04]  /*33a0*/  BSSY.RECONVERGENT B1, `(.L_x_34) ;  /* 0x0000031000017945 */ /* 0x000fe80003800200 */
[----:B------:R-:W-:Y:S01]  /*33b0*/  ISETP.GE.AND P2, PT, R33, RZ, PT ;  /* 0x000000ff2100720c */ /* 0x000fe20003f46270 */
[----:B0-----:R-:W0:Y:S02]  /*33c0*/  MUFU.RCP R26, R26 ;  /* 0x0000001a001a7308 */ /* 0x001e240000001000 */
[----:B0-----:R-:W-:-:S02]  /*33d0*/  VIADD R34, R26, 0xffffffe ;  /* 0x0ffffffe1a227836 */ /* 0x001fc40000000000 */
[----:B------:R-:W-:-:S04]  /*33e0*/  IMAD.MOV.U32 R26, RZ, RZ, R24 ;  /* 0x000000ffff1a7224 */ /* 0x000fc800078e0018 */
[----:B------:R-:W0:Y:S02]  /*33f0*/  F2I.FTZ.U32.TRUNC.NTZ R13, R34 ;  /* 0x00000022000d7305 */ /* 0x000e24000021f000 */
[----:B0-----:R-:W-:-:S04]  /*3400*/  IMAD.MOV R37, RZ, RZ, -R13 ;  /* 0x000000ffff257224 */ /* 0x001fc800078e0a0d */
[----:B------:R-:W-:-:S04]  /*3410*/  IMAD R37, R37, R24, RZ ;  /* 0x0000001825257224 */ /* 0x000fc800078e02ff */
[----:B------:R-:W-:Y:S01]  /*3420*/  IMAD.HI.U32 R25, R13, R37, R12 ;  /* 0x000000250d197227 */ /* 0x000fe200078e000c */
[----:B------:R-:W-:-:S05]  /*3430*/  IABS R13, R33 ;  /* 0x00000021000d7213 */ /* 0x000fca0000000000 */
        /* <DEDUP_REMOVED lines=12> */
[----:B0-----:R-:W-:-:S13]  /*3500*/  ISETP.NE.AND P2, PT, R28, RZ, PT ;  /* 0x000000ff1c00720c */ /* 0x001fda0003f45270 */
[----:B------:R-:W-:Y:S05]  /*3510*/  @P2 BRA `(.L_x_35) ;  /* 0x0000000000642947 */ /* 0x000fea0003800000 */
[----:B------:R-:W0:Y:S01]  /*3520*/  I2F.RP R36, R24 ;  /* 0x0000001800247306 */ /* 0x000e220000209400 */
[----:B------:R-:W-:Y:S02]  /*3530*/  HFMA2 R37, -RZ, RZ, 0, 5.9604644775390625e-08 ;  /* 0x00000001ff257431 */ /* 0x000fe400000001ff */
[----:B------:R-:W-:-:S04]  /*3540*/  IMAD.WIDE R28, R27, 0x4, R14 ;  /* 0x000000041b1c7825 */ /* 0x000fc800078e020e */
[----:B------:R-:W-:Y:S01]  /*3550*/  VIADD R27, R27, 0x1 ;  /* 0x000000011b1b7836 */ /* 0x000fe20000000000 */
[----:B------:R1:W-:Y:S04]  /*3560*/  STG.E desc[UR6][R28.64], R35 ;  /* 0x000000231c007986 */ /* 0x0003e8000c101906 */
[----:B------:R-:W-:Y:S01]  /*3570*/  ISETP.GE.AND P3, PT, R27, RZ, PT ;  /* 0x000000ff1b00720c */ /* 0x000fe20003f66270 */
[----:B0-----:R-:W0:Y:S01]  /*3580*/  MUFU.RCP R36, R36 ;  /* 0x0000002400247308 */ /* 0x001e220000001000 */
[----:B-1----:R-:W-:-:S05]  /*3590*/  PRMT R29, R37, 0x7610, R29 ;  /* 0x00007610251d7816 */ /* 0x002fca000000001d */
[----:B------:R1:W-:Y:S01]  /*35a0*/  STS.U8 [R12], R29 ;  /* 0x0000001d0c007388 */ /* 0x0003e20000000000 */
[----:B0-----:R-:W-:Y:S02]  /*35b0*/  VIADD R13, R36, 0xffffffe ;  /* 0x0ffffffe240d7836 */ /* 0x001fe40000000000 */
[----:B-1----:R-:W-:-:S04]  /*35c0*/  IMAD.MOV.U32 R12, RZ, RZ, RZ ;  /* 0x000000ffff0c7224 */ /* 0x002fc800078e00ff */
        /* <DEDUP_REMOVED lines=13> */
[----:B------:R-:W-:-:S07]  /*36a0*/  SEL R27, R11, R12, !P0 ;  /* 0x0000000c0b1b7207 */ /* 0x000fce0004000000 */
.L_x_35:
[----:B------:R-:W-:Y:S05]  /*36b0*/  BSYNC.RECONVERGENT B1 ;  /* 0x0000000000017941 */ /* 0x000fea0003800200 */
.L_x_34:
[----:B------:R-:W-:Y:S02]  /*36c0*/  LEA.HI.X.SX32 R13, R33, R10, 0x1, P1 ;  /* 0x0000000a210d7211 */ /* 0x000fe400008f0eff */
[----:B------:R-:W-:-:S04]  /*36d0*/  LEA R12, P1, R34, R22, 0x2 ;  /* 0x00000016220c7211 */ /* 0x000fc800078210ff */
[----:B------:R-:W-:-:S05]  /*36e0*/  LEA.HI.X R13, R34, R23, R13, 0x2, P1 ;  /* 0x00000017220d7211 */ /* 0x000fca00008f140d */
[----:B------:R-:W2:Y:S01]  /*36f0*/  LDG.E R28, desc[UR6][R12.64] ;  /* 0x000000060c1c7981 */ /* 0x000ea2000c1e1900 */
[----:B------:R-:W-:Y:S01]  /*3700*/  IADD3 R29, PT, PT, R33, 0x1, RZ ;  /* 0x00000001211d7810 */ /* 0x000fe20007ffe0ff */
[----:B------:R-:W-:Y:S03]  /*3710*/  BSSY.RECONVERGENT B1, `(.L_x_36) ;  /* 0x0000023000017945 */ /* 0x000fe60003800200 */
        /* <DEDUP_REMOVED lines=10> */
[----:B------:R-:W-:Y:S01]  /*37c0*/  SEL R29, R11, R35, !P0 ;  /* 0x000000230b1d7207 */ /* 0x000fe20004000000 */
[----:B--2---:R-:W-:-:S05]  /*37d0*/  IMAD.IADD R33, R31, 0x1, R28 ;  /* 0x000000011f217824 */ /* 0x004fca00078e021c */
[----:B------:R-:W0:Y:S02]  /*37e0*/  LDS.U8 R34, [R33] ;  /* 0x0000000021227984 */ /* 0x000e240000000000 */
[----:B0-----:R-:W-:Y:S02]  /*37f0*/  ISETP.NE.AND P2, PT, R34, RZ, PT ;  /* 0x000000ff2200720c */ /* 0x001fe40003f45270 */
[----:B------:R-:W-:-:S11]  /*3800*/  IADD3 R34, P1, PT, R8, R29, RZ ;  /* 0x0000001d08227210 */ /* 0x000fd60007f3e0ff */
        /* <DEDUP_REMOVED lines=13> */
[----:B------:R-:W-:-:S04]  /*38e0*/  @!P2 IADD3 R35, PT, PT, R35, -R24, RZ ;  /* 0x800000182323a210 */ /* 0x000fc80007ffe0ff */
[----:B------:R-:W-:-:S13]  /*38f0*/  ISETP.GT.U32.AND P2, PT, R26, R35, PT ;  /* 0x000000231a00720c */ /* 0x000fda0003f44070 */
[----:B------:R-:W-:-:S04]  /*3900*/  @!P2 IMAD.IADD R35, R35, 0x1, -R24 ;  /* 0x000000012323a824 */ /* 0x000fc800078e0a18 */
[----:B------:R-:W-:-:S04]  /*3910*/  IMAD.MOV.U32 R12, RZ, RZ, R35 ;  /* 0x000000ffff0c7224 */ /* 0x000fc800078e0023 */
[----:B------:R-:W-:-:S05]  /*3920*/  @!P3 IMAD.MOV R12, RZ, RZ, -R12 ;  /* 0x000000ffff0cb224 */ /* 0x000fca00078e0a0c */
[----:B0-----:R-:W-:-:S07]  /*3930*/  SEL R27, R11, R12, !P0 ;  /* 0x0000000c0b1b7207 */ /* 0x001fce0004000000 */
.L_x_37:
[----:B------:R-:W-:Y:S05]  /*3940*/  BSYNC.RECONVERGENT B1 ;  /* 0x0000000000017941 */ /* 0x000fea0003800200 */
.L_x_36:
[----:B------:R-:W-:Y:S02]  /*3950*/  LEA.HI.X.SX32 R13, R29, R10, 0x1, P1 ;  /* 0x0000000a1d0d7211 */ /* 0x000fe400008f0eff */
[----:B------:R-:W-:-:S04]  /*3960*/  LEA R12, P1, R34, R22, 0x2 ;  /* 0x00000016220c7211 */ /* 0x000fc800078210ff */
[----:B------:R-:W-:-:S05]  /*3970*/  LEA.HI.X R13, R34, R23, R13, 0x2, P1 ;  /* 0x00000017220d7211 */ /* 0x000fca00008f140d */
        /* <DEDUP_REMOVED lines=9> */
[----:B------:R-:W-:-:S04]  /*3a10*/  @!P1 IADD3 R35, PT, PT, R35, -R24, RZ ;  /* 0x8000001823239210 */ /* 0x000fc80007ffe0ff */
        /* <DEDUP_REMOVED lines=23> */
[----:B------:R-:W-:-:S05]  /*3b90*/  @!P2 IMAD.IADD R35, R35, 0x1, -R24 ;  /* 0x000000012323a824 */ /* 0x000fca00078e0a18 */
[----:B------:R-:W-:-:S05]  /*3ba0*/  MOV R12, R35 ;  /* 0x00000023000c7202 */ /* 0x000fca0000000f00 */
[----:B------:R-:W-:-:S05]  /*3bb0*/  @!P3 IMAD.MOV R12, RZ, RZ, -R12 ;  /* 0x000000ffff0cb224 */ /* 0x000fca00078e0a0c */
[----:B0-----:R-:W-:-:S07]  /*3bc0*/  SEL R27, R11, R12, !P0 ;  /* 0x0000000c0b1b7207 */ /* 0x001fce0004000000 */
.L_x_39:
[----:B------:R-:W-:Y:S05]  /*3bd0*/  BSYNC.RECONVERGENT B1 ;  /* 0x0000000000017941 */ /* 0x000fea0003800200 */
.L_x_38:
        /* <DEDUP_REMOVED lines=40> */
.L_x_41:
[----:B------:R-:W-:Y:S05]  /*3e60*/  BSYNC.RECONVERGENT B1 ;  /* 0x0000000000017941 */ /* 0x000fea0003800200 */
.L_x_40:
        /* <DEDUP_REMOVED lines=40> */
.L_x_43:
[----:B------:R-:W-:Y:S05]  /*40f0*/  BSYNC.RECONVERGENT B1 ;  /* 0x0000000000017941 */ /* 0x000fea0003800200 */
.L_x_42:
        /* <DEDUP_REMOVED lines=40> */
.L_x_45:
[----:B------:R-:W-:Y:S05]  /*4380*/  BSYNC.RECONVERGENT B1 ;  /* 0x0000000000017941 */ /* 0x000fea0003800200 */
.L_x_44:
[----:B------:R-:W-:Y:S02]  /*4390*/  LEA.HI.X.SX32 R13, R29, R10, 0x1, P1 ;  /* 0x0000000a1d0d7211 */ /* 0x000fe400008f0eff */
[----:B------:R-:W-:-:S04]  /*43a0*/  LEA R12, P1, R34, R22, 0x2 ;  /* 0x00000016220c7211 */ /* 0x000fc800078210ff */
[----:B------:R-:W-:-:S05]  /*43b0*/  LEA.HI.X R13, R34, R23, R13, 0x2, P1 ;  /* 0x00000017220d7211 */ /* 0x000fca00008f140d */
        /* <DEDUP_REMOVED lines=13> */
[----:B0-----:R-:W-:Y:S01]  /*4490*/  SEL R13, R11, R35, !P0 ;  /* 0x000000230b0d7207 */ /* 0x001fe20004000000 */
[----:B--2---:R-:W-:-:S05]  /*44a0*/  IMAD.IADD R33, R31, 0x1, R12 ;  /* 0x000000011f217824 */ /* 0x004fca00078e020c */
[----:B------:R-:W0:Y:S02]  /*44b0*/  LDS.U8 R28, [R33] ;  /* 0x00000000211c7984 */ /* 0x000e240000000000 */
[----:B0-----:R-:W-:Y:S02]  /*44c0*/  ISETP.NE.AND P1, PT, R28, RZ, PT ;  /* 0x000000ff1c00720c */ /* 0x001fe40003f25270 */
[----:B------:R-:W-:-:S04]  /*44d0*/  IADD3 R28, P2, PT, R8, R13, RZ ;  /* 0x0000000d081c7210 */ /* 0x000fc80007f5e0ff */
[----:B------:R-:W-:Y:S02]  /*44e0*/  LEA R22, P3, R28, R22, 0x2 ;  /* 0x000000161c167211 */ /* 0x000fe400078610ff */
[----:B------:R-:W-:-:S04]  /*44f0*/  LEA.HI.X.SX32 R29, R13, R10, 0x1, P2 ;  /* 0x0000000a0d1d7211 */ /* 0x000fc800010f0eff */
[----:B------:R-:W-:Y:S01]  /*4500*/  LEA.HI.X R23, R28, R23, R29, 0x2, P3 ;  /* 0x000000171c177211 */ /* 0x000fe200018f141d */
[----:B------:R-:W-:Y:S06]  /*4510*/  @P1 BRA `(.L_x_47) ;  /* 0x0000000000481947 */ /* 0x000fec0003800000 */
        /* <DEDUP_REMOVED lines=18> */
.L_x_47:
[----:B------:R-:W-:Y:S05]  /*4640*/  BSYNC.RECONVERGENT B1 ;  /* 0x0000000000017941 */ /* 0x000fea0003800200 */
.L_x_46:
[----:B------:R-:W2:Y:S01]  /*4650*/  LDG.E R28, desc[UR6][R22.64] ;  /* 0x00000006161c7981 */ /* 0x000ea2000c1e1900 */
[----:B------:R-:W-:Y:S01]  /*4660*/  VIADD R32, R32, 0x8 ;  /* 0x0000000820207836 */ /* 0x000fe20000000000 */
[----:B------:R-:W-:Y:S04]  /*4670*/  BSSY.RECONVERGENT B1, `(.L_x_48) ;  /* 0x0000017000017945 */ /* 0x000fe80003800200 */
        /* <DEDUP_REMOVED lines=22> */
.L_x_49:
[----:B------:R-:W-:Y:S05]  /*47e0*/  BSYNC.RECONVERGENT B1 ;  /* 0x0000000000017941 */ /* 0x000fea0003800200 */
.L_x_48:
[----:B------:R-:W-:Y:S05]  /*47f0*/  @P1 BRA `(.L_x_50) ;  /* 0xffffffe8007c1947 */ /* 0x000fea000383ffff */
.L_x_17:
[----:B------:R-:W-:Y:S01]  /*4800*/  ISETP.NE.AND P1, PT, R30, RZ, PT ;  /* 0x000000ff1e00720c */ /* 0x000fe20003f25270 */
[----:B------:R-:W-:Y:S01]  /*4810*/  IMAD.MOV.U32 R22, RZ, RZ, R7 ;  /* 0x000000ffff167224 */ /* 0x000fe200078e0007 */
[----:B------:R-:W-:Y:S01]  /*4820*/  MOV R23, R9 ;  /* 0x0000000900177202 */ /* 0x000fe20000000f00 */
[----:B------:R-:W-:-:S10]  /*4830*/  IMAD.MOV.U32 R12, RZ, RZ, R6 ;  /* 0x000000ffff0c7224 */ /* 0x000fd400078e0006 */
[----:B------:R-:W-:Y:S05]  /*4840*/  @!P1 BRA `(.L_x_2) ;  /* 0x0000001000a49947 */ /* 0x000fea0003800000 */
[----:B------:R-:W-:Y:S02]  /*4850*/  ISETP.GE.U32.AND P1, PT, R30, 0x4, PT ;  /* 0x000000041e00780c */ /* 0x000fe40003f26070 */
[----:B------:R-:W-:-:S11]  /*4860*/  LOP3.LUT R30, R4, 0x3, RZ, 0xc0, !PT ;  /* 0x00000003041e7812 */ /* 0x000fd600078ec0ff */
[----:B------:R-:W-:Y:S05]  /*4870*/  @!P1 BRA `(.L_x_51) ;  /* 0x0000000800949947 */ /* 0x000fea0003800000 */
[----:B------:R-:W-:-:S05]  /*4880*/  VIADD R13, R13, 0x1 ;  /* 0x000000010d0d7836 */ /* 0x000fca0000000000 */
[----:B------:R-:W-:Y:S02]  /*4890*/  IABS R12, R13 ;  /* 0x0000000d000c7213 */ /* 0x000fe40000000000 */
[----:B------:R-:W-:-:S03]  /*48a0*/  ISETP.GE.AND P2, PT, R13, RZ, PT ;  /* 0x000000ff0d00720c */ /* 0x000fc60003f46270 */
[----:B------:R-:W-:-:S04]  /*48b0*/  IMAD.HI.U32 R22, R25, R12, RZ ;  /* 0x0000000c19167227 */ /* 0x000fc800078e00ff */
[----:B------:R-:W-:-:S04]  /*48c0*/  IMAD.MOV R23, RZ, RZ, -R22 ;  /* 0x000000ffff177224 */ /* 0x000fc800078e0a16 */
[----:B------:R-:W-:Y:S02]  /*48d0*/  IMAD R12, R24, R23, R12 ;  /* 0x00000017180c7224 */ /* 0x000fe400078e020c */
[----:B------:R-:W0:Y:S03]  /*48e0*/  LDC.64 R22, c[0x0][0x380] ;  /* 0x0000e000ff167b82 */ /* 0x000e260000000a00 */
        /* <DEDUP_REMOVED lines=27> */
[----:B0-----:R-:W-:Y:S02]  /*4aa0*/  IADD3 R12, P2, PT, R8, R35, RZ ;  /* 0x00000023080c7210 */ /* 0x001fe40007f5e0ff */
        /* <DEDUP_REMOVED lines=25> */
.L_x_53:
[----:B------:R-:W-:Y:S05]  /*4c40*/  BSYNC.RECONVERGENT B1 ;  /* 0x0000000000017941 */ /* 0x000fea0003800200 */
.L_x_52:
        /* <DEDUP_REMOVED lines=40> */
.L_x_55:
[----:B------:R-:W-:Y:S05]  /*4ed0*/  BSYNC.RECONVERGENT B1 ;  /* 0x0000000000017941 */ /* 0x000fea0003800200 */
.L_x_54:
[----:B------:R0:W2:Y:S01]  /*4ee0*/  LDG.E R12, desc[UR6][R28.64] ;  /* 0x000000061c0c7981 */ /* 0x0000a2000c1e1900 */
        /* <DEDUP_REMOVED lines=31> */
[----:B------:R-:W-:-:S02]  /*50e0*/  @!P1 IADD3 R34, PT, PT, R34, -R24, RZ ;  /* 0x8000001822229210 */ /* 0x000fc40007ffe0ff */
[----:B0-----:R-:W-:Y:S02]  /*50f0*/  PRMT R29, R27, 0x7610, R29 ;  /* 0x000076101b1d7816 */ /* 0x001fe4000000001d */
[----:B------:R-:W-:-:S03]  /*5100*/  ISETP.GT.U32.AND P1, PT, R26, R34, PT ;  /* 0x000000221a00720c */ /* 0x000fc60003f24070 */
[----:B------:R0:W-:Y:S10]  /*5110*/  STS.U8 [R32], R29 ;  /* 0x0000001d20007388 */ /* 0x0001f40000000000 */
[----:B------:R-:W-:-:S04]  /*5120*/  @!P1 IMAD.IADD R34, R34, 0x1, -R24 ;  /* 0x0000000122229824 */ /* 0x000fc800078e0a18 */
[----:B------:R-:W-:-:S05]  /*5130*/  @!P2 IMAD.MOV R34, RZ, RZ, -R34 ;  /* 0x000000ffff22a224 */ /* 0x000fca00078e0a22 */
[----:B0-----:R-:W-:-:S07]  /*5140*/  SEL R27, R11, R34, !P0 ;  /* 0x000000220b1b7207 */ /* 0x001fce0004000000 */
.L_x_57:
[----:B------:R-:W-:Y:S05]  /*5150*/  BSYNC.RECONVERGENT B1 ;  /* 0x0000000000017941 */ /* 0x000fea0003800200 */
.L_x_56:
[----:B------:R-:W2:Y:S01]  /*5160*/  LDG.E R12, desc[UR6][R22.64] ;  /* 0x00000006160c7981 */ /* 0x000ea2000c1e1900 */
[----:B------:R-:W-:Y:S01]  /*5170*/  BSSY.RECONVERGENT B1, `(.L_x_51) ;  /* 0x0000015000017945 */ /* 0x000fe20003800200 */
[----:B--2---:R-:W-:-:S05]  /*5180*/  IMAD.IADD R31, R31, 0x1, R12 ;  /* 0x000000011f1f7824 */ /* 0x004fca00078e020c */
[----:B------:R-:W0:Y:S02]  /*5190*/  LDS.U8 R28, [R31] ;  /* 0x000000001f1c7984 */ /* 0x000e240000000000 */
[----:B0-----:R-:W-:-:S13]  /*51a0*/  ISETP.NE.AND P1, PT, R28, RZ, PT ;  /* 0x000000ff1c00720c */ /* 0x001fda0003f25270 */
[----:B------:R-:W-:Y:S05]  /*51b0*/  @P1 BRA `(.L_x_58) ;  /* 0x0000000000401947 */ /* 0x000fea0003800000 */
[----:B------:R-:W-:Y:S02]  /*51c0*/  VIADD R32, R27, 0x1 ;  /* 0x000000011b207836 */ /* 0x000fe40000000000 */
[----:B------:R-:W-:-:S03]  /*51d0*/  HFMA2 R29, -RZ, RZ, 0, 5.9604644775390625e-08 ;  /* 0x00000001ff1d7431 */ /* 0x000fc600000001ff */
[----:B------:R-:W-:Y:S02]  /*51e0*/  IABS R22, R32 ;  /* 0x0000002000167213 */ /* 0x000fe40000000000 */
[----:B------:R-:W-:Y:S01]  /*51f0*/  ISETP.GE.AND P2, PT, R32, RZ, PT ;  /* 0x000000ff2000720c */ /* 0x000fe20003f46270 */
[----:B------:R0:W-:Y:S02]  /*5200*/  STS.U8 [R31], R29 ;  /* 0x0000001d1f007388 */ /* 0x0001e40000000000 */
[----:B------:R-:W-:-:S04]  /*5210*/  IMAD.HI.U32 R23, R25, R22, RZ ;  /* 0x0000001619177227 */ /* 0x000fc800078e00ff */
[----:B------:R-:W-:-:S04]  /*5220*/  IMAD.MOV R23, RZ, RZ, -R23 ;  /* 0x000000ffff177224 */ /* 0x000fc800078e0a17 */
[----:B------:R-:W-:Y:S02]  /*5230*/  IMAD R28, R24, R23, R22 ;  /* 0x00000017181c7224 */ /* 0x000fe400078e0216 */
[----:B------:R-:W-:-:S03]  /*5240*/  IMAD.WIDE R22, R27, 0x4, R14 ;  /* 0x000000041b167825 */ /* 0x000fc600078e020e */
[----:B------:R-:W-:Y:S02]  /*5250*/  ISETP.GT.U32.AND P1, PT, R26, R28, PT ;  /* 0x0000001c1a00720c */ /* 0x000fe40003f24070 */
[----:B------:R0:W-:Y:S11]  /*5260*/  STG.E desc[UR6][R22.64], R12 ;  /* 0x0000000c16007986 */ /* 0x0001f6000c101906 */
[----:B------:R-:W-:-:S05]  /*5270*/  @!P1 IMAD.IADD R28, R28, 0x1, -R24 ;  /* 0x000000011c1c9824 */ /* 0x000fca00078e0a18 */
[----:B------:R-:W-:-:S13]  /*5280*/  ISETP.GT.U32.AND P1, PT, R26, R28, PT ;  /* 0x0000001c1a00720c */ /* 0x000fda0003f24070 */
[----:B------:R-:W-:-:S04]  /*5290*/  @!P1 IMAD.IADD R28, R28, 0x1, -R24 ;  /* 0x000000011c1c9824 */ /* 0x000fc800078e0a18 */
[----:B------:R-:W-:-:S05]  /*52a0*/  @!P2 IMAD.MOV R28, RZ, RZ, -R28 ;  /* 0x000000ffff1ca224 */ /* 0x000fca00078e0a1c */
[----:B0-----:R-:W-:-:S07]  /*52b0*/  SEL R27, R11, R28, !P0 ;  /* 0x0000001c0b1b7207 */ /* 0x001fce0004000000 */
.L_x_58:
[----:B------:R-:W-:Y:S05]  /*52c0*/  BSYNC.RECONVERGENT B1 ;  /* 0x0000000000017941 */ /* 0x000fea0003800200 */
.L_x_51:
[----:B------:R-:W-:Y:S01]  /*52d0*/  ISETP.NE.AND P1, PT, R30, RZ, PT ;  /* 0x000000ff1e00720c */ /* 0x000fe20003f25270 */
[----:B------:R-:W-:Y:S02]  /*52e0*/  IMAD.MOV.U32 R22, RZ, RZ, R7 ;  /* 0x000000ffff167224 */ /* 0x000fe400078e0007 */
[----:B------:R-:W-:Y:S02]  /*52f0*/  IMAD.MOV.U32 R12, RZ, RZ, R6 ;  /* 0x000000ffff0c7224 */ /* 0x000fe400078e0006 */
[----:B------:R-:W-:-:S08]  /*5300*/  IMAD.MOV.U32 R23, RZ, RZ, R9 ;  /* 0x000000ffff177224 */ /* 0x000fd000078e0009 */
[----:B------:R-:W-:Y:S05]  /*5310*/  @!P1 BRA `(.L_x_2) ;  /* 0x0000000400f09947 */ /* 0x000fea0003800000 */
[----:B------:R-:W-:Y:S01]  /*5320*/  ISETP.NE.AND P1, PT, R30, 0x1, PT ;  /* 0x000000011e00780c */ /* 0x000fe20003f25270 */
[----:B------:R-:W-:-:S12]  /*5330*/  BSSY.RECONVERGENT B1, `(.L_x_59) ;  /* 0x0000053000017945 */ /* 0x000fd80003800200 */
        /* <DEDUP_REMOVED lines=9> */
[----:B------:R-:W-:-:S04]  /*53d0*/  @!P1 IADD3 R12, PT, PT, R12, -R24, RZ ;  /* 0x800000180c0c9210 */ /* 0x000fc80007ffe0ff */
        /* <DEDUP_REMOVED lines=22> */
[----:B------:R-:W-:-:S05]  /*5540*/  @!P1 IMAD.IADD R29, R29, 0x1, -R24 ;  /* 0x000000011d1d9824 */ /* 0x000fca00078e0a18 */
[----:B------:R-:W-:-:S04]  /*5550*/  @!P2 IADD3 R29, PT, PT, -R29, RZ, RZ ;  /* 0x000000ff1d1da210 */ /* 0x000fc80007ffe1ff */
[----:B0-----:R-:W-:-:S04]  /*5560*/  SEL R13, R11, R29, !P0 ;  /* 0x0000001d0b0d7207 */ /* 0x001fc80004000000 */
[----:B------:R-:W-:-:S04]  /*5570*/  IADD3 R28, P2, PT, R8, R13, RZ ;  /* 0x0000000d081c7210 */ /* 0x000fc80007f5e0ff */
[----:B------:R-:W-:Y:S02]  /*5580*/  LEA.HI.X.SX32 R29, R13, R10, 0x1, P2 ;  /* 0x0000000a0d1d7211 */ /* 0x000fe400010f0eff */
[----:B------:R-:W-:-:S04]  /*5590*/  LEA R22, P2, R28, R22, 0x2 ;  /* 0x000000161c167211 */ /* 0x000fc800078410ff */
        /* <DEDUP_REMOVED lines=22> */
.L_x_62:
[----:B------:R-:W-:Y:S05]  /*5700*/  BSYNC.RECONVERGENT B2 ;  /* 0x0000000000027941 */ /* 0x000fea0003800200 */
.L_x_61:
[----:B------:R-:W2:Y:S02]  /*5710*/  LDG.E R29, desc[UR6][R22.64] ;  /* 0x00000006161d7981 */ /* 0x000ea4000c1e1900 */
[----:B--2---:R-:W-:-:S05]  /*5720*/  IMAD.IADD R30, R30, 0x1, R29 ;  /* 0x000000011e1e7824 */ /* 0x004fca00078e021d */
[----:B------:R-:W0:Y:S02]  /*5730*/  LDS.U8 R12, [R30] ;  /* 0x000000001e0c7984 */ /* 0x000e240000000000 */
[----:B0-----:R-:W-:-:S13]  /*5740*/  ISETP.NE.AND P1, PT, R12, RZ, PT ;  /* 0x000000ff0c00720c */ /* 0x001fda0003f25270 */
[----:B------:R-:W-:Y:S05]  /*5750*/  @P1 BRA `(.L_x_60) ;  /* 0x0000000000401947 */ /* 0x000fea0003800000 */
[----:B------:R-:W-:Y:S01]  /*5760*/  IADD3 R31, PT, PT, R27, 0x1, RZ ;  /* 0x000000011b1f7810 */ /* 0x000fe20007ffe0ff */
[----:B------:R-:W-:-:S03]  /*5770*/  IMAD.MOV.U32 R28, RZ, RZ, 0x1 ;  /* 0x00000001ff1c7424 */ /* 0x000fc600078e00ff */
[----:B------:R-:W-:Y:S02]  /*5780*/  IABS R12, R31 ;  /* 0x0000001f000c7213 */ /* 0x000fe40000000000 */
[----:B------:R0:W-:Y:S01]  /*5790*/  STS.U8 [R30], R28 ;  /* 0x0000001c1e007388 */ /* 0x0001e20000000000 */
[----:B------:R-:W-:Y:S02]  /*57a0*/  ISETP.GE.AND P2, PT, R31, RZ, PT ;  /* 0x000000ff1f00720c */ /* 0x000fe40003f46270 */
        /* <DEDUP_REMOVED lines=11> */
.L_x_60:
[----:B------:R-:W-:Y:S05]  /*5860*/  BSYNC.RECONVERGENT B1 ;  /* 0x0000000000017941 */ /* 0x000fea0003800200 */
.L_x_59:
[----:B------:R-:W-:Y:S01]  /*5870*/  LOP3.LUT R12, R4, 0x1, RZ, 0xc0, !PT ;  /* 0x00000001040c7812 */ /* 0x000fe200078ec0ff */
[----:B------:R-:W-:Y:S01]  /*5880*/  IMAD.MOV.U32 R22, RZ, RZ, R7 ;  /* 0x000000ffff167224 */ /* 0x000fe200078e0007 */
[----:B------:R-:W-:Y:S02]  /*5890*/  MOV R23, R9 ;  /* 0x0000000900177202 */ /* 0x000fe40000000f00 */
[----:B------:R-:W-:Y:S01]  /*58a0*/  ISETP.NE.U32.AND P1, PT, R12, 0x1, PT ;  /* 0x000000010c00780c */ /* 0x000fe20003f25070 */
[----:B------:R-:W-:-:S12]  /*58b0*/  IMAD.MOV.U32 R12, RZ, RZ, R6 ;  /* 0x000000ffff0c7224 */ /* 0x000fd800078e0006 */
[----:B------:R-:W-:Y:S05]  /*58c0*/  @P1 BRA `(.L_x_2) ;  /* 0x0000000000841947 */ /* 0x000fea0003800000 */
[----:B------:R-:W-:Y:S01]  /*58d0*/  VIADD R13, R13, 0x1 ;  /* 0x000000010d0d7836 */ /* 0x000fe20000000000 */
[----:B------:R-:W0:Y:S04]  /*58e0*/  LDCU.64 UR4, c[0x0][0x380] ;  /* 0x00007000ff0477ac */ /* 0x000e280008000a00 */
        /* <DEDUP_REMOVED lines=13> */
[----:B0-----:R-:W-:-:S04]  /*59c0*/  LEA R12, P0, R8, UR4, 0x2 ;  /* 0x00000004080c7c11 */ /* 0x001fc8000f8010ff */
[----:B------:R-:W-:-:S06]  /*59d0*/  LEA.HI.X R13, R8, UR5, R11, 0x2, P0 ;  /* 0x00000005080d7c11 */ /* 0x000fcc00080f140b */
[----:B------:R0:W2:Y:S01]  /*59e0*/  LDG.E R13, desc[UR6][R12.64] ;  /* 0x000000060c0d7981 */ /* 0x0000a2000c1e1900 */
[----:B------:R-:W1:Y:S01]  /*59f0*/  S2UR UR5, SR_CgaCtaId ;  /* 0x00000000000579c3 */ /* 0x000e620000008800 */
[----:B------:R-:W-:Y:S01]  /*5a00*/  UMOV UR4, 0x400 ;  /* 0x0000040000047882 */ /* 0x000fe20000000000 */
[----:B------:R-:W-:Y:S02]  /*5a10*/  IMAD.MOV.U32 R22, RZ, RZ, R7 ;  /* 0x000000ffff167224 */ /* 0x000fe400078e0007 */
[----:B------:R-:W-:Y:S01]  /*5a20*/  IMAD.MOV.U32 R23, RZ, RZ, R9 ;  /* 0x000000ffff177224 */ /* 0x000fe200078e0009 */
[----:B0-----:R-:W-:Y:S01]  /*5a30*/  MOV R12, R6 ;  /* 0x00000006000c7202 */ /* 0x001fe20000000f00 */
[----:B-1----:R-:W-:-:S09]  /*5a40*/  ULEA UR4, UR5, UR4, 0x18 ;  /* 0x0000000405047291 */ /* 0x002fd2000f8ec0ff */
[----:B--2---:R-:W0:Y:S02]  /*5a50*/  LDS.U8 R8, [R13+UR4] ;  /* 0x000000040d087984 */ /* 0x004e240008000000 */
[----:B0-----:R-:W-:Y:S01]  /*5a60*/  ISETP.NE.AND P0, PT, R8, RZ, PT ;  /* 0x000000ff0800720c */ /* 0x001fe20003f05270 */
[----:B------:R-:W-:-:S12]  /*5a70*/  IMAD.MOV.U32 R8, RZ, RZ, 0x1 ;  /* 0x00000001ff087424 */ /* 0x000fd800078e00ff */
[----:B------:R-:W-:Y:S01]  /*5a80*/  @!P0 IMAD.WIDE R10, R27, 0x4, R14 ;  /* 0x000000041b0a8825 */ /* 0x000fe200078e020e */
[----:B------:R2:W-:Y:S03]  /*5a90*/  @!P0 STS.U8 [R13+UR4], R8 ;  /* 0x000000080d008988 */ /* 0x0005e60008000004 */
[----:B------:R-:W-:Y:S01]  /*5aa0*/  @!P0 IMAD.MOV.U32 R22, RZ, RZ, R7 ;  /* 0x000000ffff168224 */ /* 0x000fe200078e0007 */
[----:B------:R2:W-:Y:S01]  /*5ab0*/  @!P0 STG.E desc[UR6][R10.64], R13 ;  /* 0x0000000d0a008986 */ /* 0x0005e2000c101906 */
[----:B------:R-:W-:Y:S02]  /*5ac0*/  @!P0 IMAD.MOV.U32 R12, RZ, RZ, R6 ;  /* 0x000000ffff0c8224 */ /* 0x000fe400078e0006 */
[----:B------:R-:W-:-:S07]  /*5ad0*/  @!P0 IMAD.MOV.U32 R23, RZ, RZ, R9 ;  /* 0x000000ffff178224 */ /* 0x000fce00078e0009 */
.L_x_2:
[----:B------:R-:W-:Y:S05]  /*5ae0*/  BSYNC.RECONVERGENT B0 ;  /* 0x0000000000007941 */ /* 0x000fea0003800200 */
.L_x_0:
[----:B------:R-:W-:Y:S01]  /*5af0*/  SHF.R.U32.HI R7, RZ, 0x2, R22 ;  /* 0x00000002ff077819 */ /* 0x000fe20000011616 */
[----:B------:R-:W-:Y:S01]  /*5b00*/  IMAD.SHL.U32 R9, R2, 0x10, RZ ;  /* 0x0000001002097824 */ /* 0x000fe200078e00ff */
[----:B------:R-:W-:Y:S01]  /*5b10*/  UMOV UR4, 0x9999999a ;  /* 0x9999999a00047882 */ /* 0x000fe20000000000 */
[----:B------:R-:W-:Y:S01]  /*5b20*/  UMOV UR5, 0x3fb99999 ;  /* 0x3fb9999900057882 */ /* 0x000fe20000000000 */
[----:B------:R-:W-:Y:S01]  /*5b30*/  LOP3.LUT R7, R7, R22, RZ, 0x3c, !PT ;  /* 0x0000001607077212 */ /* 0x000fe200078e3cff */
[----:B------:R-:W-:Y:S01]  /*5b40*/  VIADD R22, R3, 0x587c5 ;  /* 0x000587c503167836 */ /* 0x000fe20000000000 */
[----:B------:R-:W-:Y:S01]  /*5b50*/  BSSY.RECONVERGENT B0, `(.L_x_63) ;  /* 0x0000040000007945 */ /* 0x000fe20003800200 */
[----:B0-23--:R-:W-:Y:S02]  /*5b60*/  IMAD.MOV.U32 R13, RZ, RZ, R0 ;  /* 0x000000ffff0d7224 */ /* 0x00dfe400078e0000 */
[----:B------:R-:W-:-:S05]  /*5b70*/  IMAD.SHL.U32 R6, R7, 0x2, RZ ;  /* 0x0000000207067824 */ /* 0x000fca00078e00ff */
[----:B------:R-:W-:-:S04]  /*5b80*/  LOP3.LUT R6, R2, R9, R6, 0x96, !PT ;  /* 0x0000000902067212 */ /* 0x000fc800078e9606 */
[----:B------:R-:W-:Y:S01]  /*5b90*/  LOP3.LUT R9, R6, R7, RZ, 0x3c, !PT ;  /* 0x0000000706097212 */ /* 0x000fe200078e3cff */
[----:B------:R-:W-:-:S03]  /*5ba0*/  IMAD.MOV.U32 R7, RZ, RZ, 0x2f800000 ;  /* 0x2f800000ff077424 */ /* 0x000fc600078e00ff */
[----:B------:R-:W-:-:S04]  /*5bb0*/  IADD3 R6, PT, PT, R9, R22, RZ ;  /* 0x0000001609067210 */ /* 0x000fc80007ffe0ff */
[----:B------:R-:W-:-:S05]  /*5bc0*/  I2FP.F32.U32 R6, R6 ;  /* 0x0000000600067245 */ /* 0x000fca0000201000 */
[----:B-1----:R-:W-:-:S04]  /*5bd0*/  FFMA R8, R6, R7, 1.1641532182693481445e-10 ;  /* 0x2f00000006087423 */ /* 0x002fc80000000007 */
[----:B------:R-:W0:Y:S02]  /*5be0*/  F2F.F64.F32 R6, R8 ;  /* 0x0000000800067310 */ /* 0x000e240000201800 */
[----:B0-----:R-:W-:Y:S01]  /*5bf0*/  DSETP.GEU.AND P0, PT, R6, UR4, PT ;  /* 0x0000000406007e2a */ /* 0x001fe2000bf0e000 */
[----:B------:R-:W-:Y:S02]  /*5c00*/  IMAD.MOV.U32 R6, RZ, RZ, R2 ;  /* 0x000000ffff067224 */ /* 0x000fe400078e0002 */
[----:B------:R-:W-:-:S11]  /*5c10*/  IMAD.MOV.U32 R7, RZ, RZ, R9 ;  /* 0x000000ffff077224 */ /* 0x000fd600078e0009 */
[----:B------:R-:W-:Y:S05]  /*5c20*/  @P0 BRA `(.L_x_64) ;  /* 0x0000000000c80947 */ /* 0x000fea0003800000 */
[----:B------:R-:W0:Y:S01]  /*5c30*/  I2F.U32.RP R22, R4 ;  /* 0x0000000400167306 */ /* 0x000e220000209000 */
[----:B------:R-:W-:Y:S02]  /*5c40*/  SHF.R.U32.HI R6, RZ, 0x2, R23 ;  /* 0x00000002ff067819 */ /* 0x000fe40000011617 */
[----:B------:R-:W-:Y:S02]  /*5c50*/  SHF.R.U32.HI R7, RZ, 0x2, R12 ;  /* 0x00000002ff077819 */ /* 0x000fe4000001160c */
[----:B------:R-:W-:Y:S01]  /*5c60*/  LOP3.LUT R13, R6, R23, RZ, 0x3c, !PT ;  /* 0x00000017060d7212 */ /* 0x000fe200078e3cff */
[----:B------:R-:W-:Y:S01]  /*5c70*/  IMAD.SHL.U32 R6, R9, 0x10, RZ ;  /* 0x0000001009067824 */ /* 0x000fe200078e00ff */
[----:B------:R-:W-:Y:S02]  /*5c80*/  LOP3.LUT R7, R7, R12, RZ, 0x3c, !PT ;  /* 0x0000000c07077212 */ /* 0x000fe400078e3cff */
[----:B------:R-:W-:Y:S01]  /*5c90*/  ISETP.NE.U32.AND P2, PT, R4, RZ, PT ;  /* 0x000000ff0400720c */ /* 0x000fe20003f45070 */
[----:B------:R-:W-:-:S02]  /*5ca0*/  IMAD.SHL.U32 R8, R13, 0x2, RZ ;  /* 0x000000020d087824 */ /* 0x000fc400078e00ff */
[----:B------:R-:W-:Y:S01]  /*5cb0*/  IMAD.SHL.U32 R10, R7, 0x2, RZ ;  /* 0x00000002070a7824 */ /* 0x000fe200078e00ff */
[----:B0-----:R-:W0:Y:S02]  /*5cc0*/  MUFU.RCP R22, R22 ;  /* 0x0000001600167308 */ /* 0x001e240000001000 */
[----:B------:R-:W-:-:S04]  /*5cd0*/  LOP3.LUT R6, R13, R8, R6, 0x96, !PT ;  /* 0x000000080d067212 */ /* 0x000fc800078e9606 */
[----:B------:R-:W-:-:S05]  /*5ce0*/  LOP3.LUT R6, R6, R9, RZ, 0x3c, !PT ;  /* 0x0000000906067212 */ /* 0x000fca00078e3cff */
[----:B------:R-:W-:-:S05]  /*5cf0*/  IMAD.SHL.U32 R8, R6, 0x10, RZ ;  /* 0x0000001006087824 */ /* 0x000fca00078e00ff */
[----:B------:R-:W-:Y:S01]  /*5d00*/  LOP3.LUT R7, R7, R10, R8, 0x96, !PT ;  /* 0x0000000a07077212 */ /* 0x000fe200078e9608 */
[----:B------:R-:W-:Y:S02]  /*5d10*/  IMAD.MOV.U32 R10, RZ, RZ, RZ ;  /* 0x000000ffff0a7224 */ /* 0x000fe400078e00ff */
[----:B0-----:R-:W-:Y:S01]  /*5d20*/  VIADD R11, R22, 0xffffffe ;  /* 0x0ffffffe160b7836 */ /* 0x001fe20000000000 */
[----:B------:R-:W-:Y:S01]  /*5d30*/  LOP3.LUT R7, R7, R6, RZ, 0x3c, !PT ;  /* 0x0000000607077212 */ /* 0x000fe200078e3cff */
[C---:B------:R-:W-:Y:S01]  /*5d40*/  VIADD R22, R3.reuse, 0x10974f ;  /* 0x0010974f03167836 */ /* 0x040fe20000000000 */
[----:B------:R-:W-:-:S03]  /*5d50*/  IADD3 R3, PT, PT, R3, 0xb0f8a, R6 ;  /* 0x000b0f8a03037810 */ /* 0x000fc60007ffe006 */
[----:B------:R-:W0:Y:S02]  /*5d60*/  F2I.FTZ.U32.TRUNC.NTZ R11, R11 ;  /* 0x0000000b000b7305 */ /* 0x000e24000021f000 */
[----:B0-----:R-:W-:-:S05]  /*5d70*/  IADD3 R13, PT, PT, RZ, -R11, RZ ;  /* 0x8000000bff0d7210 */ /* 0x001fca0007ffe0ff */
[----:B------:R-:W-:-:S04]  /*5d80*/  IMAD R13, R13, R4, RZ ;  /* 0x000000040d0d7224 */ /* 0x000fc800078e02ff */
[----:B------:R-:W-:-:S04]  /*5d90*/  IMAD.HI.U32 R8, R11, R13, R10 ;  /* 0x0000000d0b087227 */ /* 0x000fc800078e000a */
[----:B------:R-:W-:-:S04]  /*5da0*/  IMAD.IADD R11, R7, 0x1, R22 ;  /* 0x00000001070b7824 */ /* 0x000fc800078e0216 */
[----:B------:R-:W-:-:S04]  /*5db0*/  IMAD.HI.U32 R10, R8, R11, RZ ;  /* 0x0000000b080a7227 */ /* 0x000fc800078e00ff */
[----:B------:R-:W-:-:S04]  /*5dc0*/  IMAD.HI.U32 R8, R8, R3, RZ ;  /* 0x0000000308087227 */ /* 0x000fc800078e00ff */
[----:B------:R-:W-:Y:S02]  /*5dd0*/  IMAD.MOV R10, RZ, RZ, -R10 ;  /* 0x000000ffff0a7224 */ /* 0x000fe400078e0a0a */
[----:B------:R-:W-:Y:S02]  /*5de0*/  IMAD.MOV R8, RZ, RZ, -R8 ;  /* 0x000000ffff087224 */ /* 0x000fe400078e0a08 */
[C---:B------:R-:W-:Y:S02]  /*5df0*/  IMAD R11, R4.reuse, R10, R11 ;  /* 0x0000000a040b7224 */ /* 0x040fe400078e020b */
[----:B------:R-:W-:Y:S01]  /*5e00*/  IMAD R3, R4, R8, R3 ;  /* 0x0000000804037224 */ /* 0x000fe200078e0203 */
[-C--:B------:R-:W-:Y:S02]  /*5e10*/  LOP3.LUT R8, RZ, R4.reuse, RZ, 0x33, !PT ;  /* 0x00000004ff087212 */ /* 0x080fe400078e33ff */
[-C--:B------:R-:W-:Y:S02]  /*5e20*/  ISETP.GE.U32.AND P1, PT, R11, R4.reuse, PT ;  /* 0x000000040b00720c */ /* 0x080fe40003f26070 */
[----:B------:R-:W-:-:S11]  /*5e30*/  ISETP.GE.U32.AND P0, PT, R3, R4, PT ;  /* 0x000000040300720c */ /* 0x000fd60003f06070 */
[-C--:B------:R-:W-:Y:S02]  /*5e40*/  @P1 IADD3 R11, PT, PT, R11, -R4.reuse, RZ ;  /* 0x800000040b0b1210 */ /* 0x080fe40007ffe0ff */
[----:B------:R-:W-:Y:S02]  /*5e50*/  @P0 IMAD.IADD R3, R3, 0x1, -R4 ;  /* 0x0000000103030824 */ /* 0x000fe400078e0a04 */
[----:B------:R-:W-:-:S03]  /*5e60*/  ISETP.GE.U32.AND P1, PT, R11, R4, PT ;  /* 0x000000040b00720c */ /* 0x000fc60003f26070 */
[----:B------:R-:W-:-:S10]  /*5e70*/  ISETP.GE.U32.AND P0, PT, R3, R4, PT ;  /* 0x000000040300720c */ /* 0x000fd40003f06070 */
[----:B------:R-:W-:-:S03]  /*5e80*/  @P1 IMAD.IADD R11, R11, 0x1, -R4 ;  /* 0x000000010b0b1824 */ /* 0x000fc600078e0a04 */
[----:B------:R-:W-:Y:S02]  /*5e90*/  @P0 IMAD.IADD R3, R3, 0x1, -R4 ;  /* 0x0000000103030824 */ /* 0x000fe400078e0a04 */
[----:B------:R-:W-:-:S03]  /*5ea0*/  SEL R11, R8, R11, !P2 ;  /* 0x0000000b080b7207 */ /* 0x000fc60005000000 */
[----:B------:R-:W-:Y:S02]  /*5eb0*/  SEL R3, R8, R3, !P2 ;  /* 0x0000000308037207 */ /* 0x000fe40005000000 */
[----:B------:R-:W-:-:S04]  /*5ec0*/  IMAD.WIDE R10, R11, 0x4, R14 ;  /* 0x000000040b0a7825 */ /* 0x000fc800078e020e */
[----:B------:R-:W-:Y:S01]  /*5ed0*/  IMAD.WIDE R14, R3, 0x4, R14 ;  /* 0x00000004030e7825 */ /* 0x000fe200078e020e */
[----:B------:R-:W2:Y:S04]  /*5ee0*/  LDG.E R25, desc[UR6][R10.64] ;  /* 0x000000060a197981 */ /* 0x000ea8000c1e1900 */
[----:B------:R-:W3:Y:S01]  /*5ef0*/  LDG.E R3, desc[UR6][R14.64] ;  /* 0x000000060e037981 */ /* 0x000ee2000c1e1900 */
[----:B------:R-:W-:Y:S02]  /*5f00*/  IMAD.MOV.U32 R13, RZ, RZ, R9 ;  /* 0x000000ffff0d7224 */ /* 0x000fe400078e0009 */
[----:B------:R-:W-:Y:S02]  /*5f10*/  IMAD.MOV.U32 R12, RZ, RZ, R2 ;  /* 0x000000ffff0c7224 */ /* 0x000fe400078e0002 */
[----:B------:R-:W-:Y:S01]  /*5f20*/  IMAD.MOV.U32 R23, RZ, RZ, R0 ;  /* 0x000000ffff177224 */ /* 0x000fe200078e0000 */
[----:B--2---:R0:W-:Y:S04]  /*5f30*/  STG.E desc[UR6][R14.64], R25 ;  /* 0x000000190e007986 */ /* 0x0041e8000c101906 */
[----:B---3--:R0:W-:Y:S02]  /*5f40*/  STG.E desc[UR6][R10.64], R3 ;  /* 0x000000030a007986 */ /* 0x0081e4000c101906 */
.L_x_64:
[----:B------:R-:W-:Y:S05]  /*5f50*/  BSYNC.RECONVERGENT B0 ;  /* 0x0000000000007941 */ /* 0x000fea0003800200 */
.L_x_63:
[----:B------:R-:W-:Y:S04]  /*5f60*/  STG.E.64 desc[UR6][R20.64], R22 ;  /* 0x0000001614007986 */ /* 0x000fe8000c101b06 */
[----:B------:R-:W-:Y:S04]  /*5f70*/  STG.E.64 desc[UR6][R20.64+0x8], R12 ;  /* 0x0000080c14007986 */ /* 0x000fe8000c101b06 */
[----:B------:R-:W-:Y:S04]  /*5f80*/  STG.E.64 desc[UR6][R20.64+0x10], R6 ;  /* 0x0000100614007986 */ /* 0x000fe8000c101b06 */
[----:B-----5:R-:W-:Y:S04]  /*5f90*/  STG.E.64 desc[UR6][R20.64+0x18], R16 ;  /* 0x0000181014007986 */ /* 0x020fe8000c101b06 */
[----:B------:R-:W-:Y:S04]  /*5fa0*/  STG.E.64 desc[UR6][R20.64+0x28], R18 ;  /* 0x0000281214007986 */ /* 0x000fe8000c101b06 */
[----:B------:R-:W-:Y:S01]  /*5fb0*/  STG.E desc[UR6][R20.64+0x20], R5 ;  /* 0x0000200514007986 */ /* 0x000fe2000c101906 */
[----:B------:R-:W-:Y:S05]  /*5fc0*/  EXIT ;  /* 0x000000000000794d */ /* 0x000fea0003800000 */
.L_x_65:
[----:B------:R-:W-:-:S00]  /*5fd0*/  BRA `(.L_x_65) ;  /* 0xfffffffc00fc7947 */ /* 0x000fc0000383ffff */
[----:B------:R-:W-:-:S00]  /*5fe0*/  NOP ;  /* 0x0000000000007918 */ /* 0x000fc00000000000 */
        /* <DEDUP_REMOVED lines=9> */
.L_x_80:


//--------------------- .text._Z14kernel_fitnessPiS_S_ii --------------------------
	.section	.text._Z14kernel_fitnessPiS_S_ii,"ax",@progbits
	.align	128
        .global         _Z14kernel_fitnessPiS_S_ii
        .type           _Z14kernel_fitnessPiS_S_ii,@function
        .size           _Z14kernel_fitnessPiS_S_ii,(.L_x_81 - _Z14kernel_fitnessPiS_S_ii)
        .other          _Z14kernel_fitnessPiS_S_ii,@"STO_CUDA_ENTRY STV_DEFAULT"
_Z14kernel_fitnessPiS_S_ii:
.text._Z14kernel_fitnessPiS_S_ii:
[----:B------:R-:W-:Y:S01]  /*0000*/  LDC R1, c[0x0][0x37c] ;  /* 0x0000df00ff017b82 */ /* 0x000fe20000000800 */
[----:B------:R-:W0:Y:S07]  /*0010*/  S2R R3, SR_TID.X ;  /* 0x0000000000037919 */ /* 0x000e2e0000002100 */
[----:B------:R-:W0:Y:S01]  /*0020*/  S2UR UR4, SR_CTAID.X ;  /* 0x00000000000479c3 */ /* 0x000e220000002500 */
[----:B------:R-:W1:Y:S07]  /*0030*/  LDCU UR5, c[0x0][0x398] ;  /* 0x00007300ff0577ac */ /* 0x000e6e0008000800 */
[----:B------:R-:W0:Y:S02]  /*0040*/  LDC R0, c[0x0][0x360] ;  /* 0x0000d800ff007b82 */ /* 0x000e240000000800 */
[----:B0-----:R-:W-:-:S05]  /*0050*/  IMAD R0, R0, UR4, R3 ;  /* 0x0000000400007c24 */ /* 0x001fca000f8e0203 */
[----:B-1----:R-:W-:-:S13]  /*0060*/  ISETP.GE.AND P0, PT, R0, UR5, PT ;  /* 0x0000000500007c0c */ /* 0x002fda000bf06270 */
[----:B------:R-:W-:Y:S05]  /*0070*/  @P0 EXIT ;  /* 0x000000000000094d */ /* 0x000fea0003800000 */
[----:B------:R-:W0:Y:S01]  /*0080*/  LDC R17, c[0x0][0x39c] ;  /* 0x0000e700ff117b82 */ /* 0x000e220000000800 */
[----:B------:R-:W1:Y:S01]  /*0090*/  LDCU.64 UR6, c[0x0][0x358] ;  /* 0x00006b00ff0677ac */ /* 0x000e620008000a00 */
[----:B------:R-:W-:Y:S01]  /*00a0*/  HFMA2 R22, -RZ, RZ, 0, 0 ;  /* 0x00000000ff167431 */ /* 0x000fe200000001ff */
[C---:B0-----:R-:W-:Y:S01]  /*00b0*/  ISETP.GE.AND P0, PT, R17.reuse, 0x2, PT ;  /* 0x000000021100780c */ /* 0x041fe20003f06270 */
[----:B------:R-:W-:Y:S01]  /*00c0*/  IMAD R18, R0, R17, RZ ;  /* 0x0000001100127224 */ /* 0x000fe200078e02ff */
[----:B------:R-:W-:-:S11]  /*00d0*/  IADD3 R19, PT, PT, R17, -0x1, RZ ;  /* 0xffffffff11137810 */ /* 0x000fd60007ffe0ff */
[----:B-1----:R-:W-:Y:S05]  /*00e0*/  @!P0 BRA `(.L_x_66) ;  /* 0x0000000400d48947 */ /* 0x002fea0003800000 */
[----:B------:R-:W-:Y:S02]  /*00f0*/  IADD3 R2, PT, PT, R17, -0x2, RZ ;  /* 0xfffffffe11027810 */ /* 0x000fe40007ffe0ff */
[----:B------:R-:W-:Y:S02]  /*0100*/  LOP3.LUT R25, R19, 0x7, RZ, 0xc0, !PT ;  /* 0x0000000713197812 */ /* 0x000fe400078ec0ff */
[----:B------:R-:W-:Y:S02]  /*0110*/  ISETP.GE.U32.AND P1, PT, R2, 0x7, PT ;  /* 0x000000070200780c */ /* 0x000fe40003f26070 */
[----:B------:R-:W-:Y:S02]  /*0120*/  ISETP.NE.AND P0, PT, R25, RZ, PT ;  /* 0x000000ff1900720c */ /* 0x000fe40003f05270 */
[----:B------:R-:W-:Y:S02]  /*0130*/  MOV R21, RZ ;  /* 0x000000ff00157202 */ /* 0x000fe40000000f00 */
[----:B------:R-:W-:-:S07]  /*0140*/  MOV R22, RZ ;  /* 0x000000ff00167202 */ /* 0x000fce0000000f00 */
[----:B------:R-:W-:Y:S05]  /*0150*/  @!P1 BRA `(.L_x_67) ;  /* 0x0000000000d09947 */ /* 0x000fea0003800000 */
[----:B------:R-:W0:Y:S01]  /*0160*/  LDCU.64 UR4, c[0x0][0x380] ;  /* 0x00007000ff0477ac */ /* 0x000e220008000a00 */
[----:B------:R-:W-:Y:S02]  /*0170*/  LOP3.LUT R21, R19, 0xfffffff8, RZ, 0xc0, !PT ;  /* 0xfffffff813157812 */ /* 0x000fe400078ec0ff */
[----:B------:R-:W-:Y:S02]  /*0180*/  MOV R22, RZ ;  /* 0x000000ff00167202 */ /* 0x000fe40000000f00 */
[----:B------:R-:W-:Y:S02]  /*0190*/  MOV R20, R18 ;  /* 0x0000001200147202 */ /* 0x000fe40000000f00 */
[----:B------:R-:W-:Y:S01]  /*01a0*/  IADD3 R16, PT, PT, -R21, RZ, RZ ;  /* 0x000000ff15107210 */ /* 0x000fe20007ffe1ff */
[----:B0-----:R-:W-:-:S04]  /*01b0*/  UIADD3 UR4, UP0, UPT, UR4, 0x10, URZ ;  /* 0x0000001004047890 */ /* 0x001fc8000ff1e0ff */
[----:B------:R-:W-:-:S12]  /*01c0*/  UIADD3.X UR5, UPT, UPT, URZ, UR5, URZ, UP0, !UPT ;  /* 0x00000005ff057290 */ /* 0x000fd800087fe4ff */
.L_x_68:
[----:B------:R-:W-:Y:S01]  /*01d0*/  MOV R8, UR4 ;  /* 0x0000000400087c02 */ /* 0x000fe20008000f00 */
[----:B------:R-:W0:Y:S01]  /*01e0*/  LDC.64 R2, c[0x0][0x388] ;  /* 0x0000e200ff027b82 */ /* 0x000e220000000a00 */
[----:B------:R-:W-:-:S03]  /*01f0*/  MOV R9, UR5 ;  /* 0x0000000500097c02 */ /* 0x000fc60008000f00 */
[----:B------:R-:W-:-:S05]  /*0200*/  IMAD.WIDE R8, R20, 0x4, R8 ;  /* 0x0000000414087825 */ /* 0x000fca00078e0208 */
[----:B------:R-:W2:Y:S04]  /*0210*/  LDG.E R4, desc[UR6][R8.64+-0x10] ;  /* 0xfffff00608047981 */ /* 0x000ea8000c1e1900 */
[----:B------:R-:W2:Y:S04]  /*0220*/  LDG.E R6, desc[UR6][R8.64+-0xc] ;  /* 0xfffff40608067981 */ /* 0x000ea8000c1e1900 */
[----:B------:R-:W3:Y:S04]  /*0230*/  LDG.E R5, desc[UR6][R8.64+-0x8] ;  /* 0xfffff80608057981 */ /* 0x000ee8000c1e1900 */
[----:B------:R-:W4:Y:S04]  /*0240*/  LDG.E R26, desc[UR6][R8.64+-0x4] ;  /* 0xfffffc06081a7981 */ /* 0x000f28000c1e1900 */
[----:B------:R-:W5:Y:S04]  /*0250*/  LDG.E R11, desc[UR6][R8.64] ;  /* 0x00000006080b7981 */ /* 0x000f68000c1e1900 */
[----:B------:R-:W5:Y:S04]  /*0260*/  LDG.E R10, desc[UR6][R8.64+0x4] ;  /* 0x00000406080a7981 */ /* 0x000f68000c1e1900 */
[----:B------:R-:W5:Y:S04]  /*0270*/  LDG.E R12, desc[UR6][R8.64+0x8] ;  /* 0x00000806080c7981 */ /* 0x000f68000c1e1900 */
[----:B------:R-:W5:Y:S04]  /*0280*/  LDG.E R24, desc[UR6][R8.64+0xc] ;  /* 0x00000c0608187981 */ /* 0x000f68000c1e1900 */
[----:B------:R1:W5:Y:S01]  /*0290*/  LDG.E R13, desc[UR6][R8.64+0x10] ;  /* 0x00001006080d7981 */ /* 0x000362000c1e1900 */
[----:B--2---:R-:W-:-:S02]  /*02a0*/  IMAD R15, R4, R17, R6 ;  /* 0x00000011040f7224 */ /* 0x004fc400078e0206 */
[----:B---3--:R-:W-:Y:S02]  /*02b0*/  IMAD R7, R6, R17, R5 ;  /* 0x0000001106077224 */ /* 0x008fe400078e0205 */
[----:B0-----:R-:W-:-:S04]  /*02c0*/  IMAD.WIDE R14, R15, 0x4, R2 ;  /* 0x000000040f0e7825 */ /* 0x001fc800078e0202 */
[-C--:B----4-:R-:W-:Y:S02]  /*02d0*/  IMAD R23, R5, R17.reuse, R26 ;  /* 0x0000001105177224 */ /* 0x090fe400078e021a */
[----:B-----5:R-:W-:Y:S01]  /*02e0*/  IMAD R27, R26, R17, R11 ;  /* 0x000000111a1b7224 */ /* 0x020fe200078e020b */
[----:B------:R-:W2:Y:S01]  /*02f0*/  LDG.E R15, desc[UR6][R14.64] ;  /* 0x000000060e0f7981 */ /* 0x000ea2000c1e1900 */
[----:B------:R-:W-:-:S04]  /*0300*/  IMAD.WIDE R4, R7, 0x4, R2 ;  /* 0x0000000407047825 */ /* 0x000fc800078e0202 */
[----:B------:R-:W-:Y:S02]  /*0310*/  IMAD.WIDE R6, R23, 0x4, R2 ;  /* 0x0000000417067825 */ /* 0x000fe400078e0202 */
[----:B------:R0:W2:Y:S02]  /*0320*/  LDG.E R23, desc[UR6][R4.64] ;  /* 0x0000000604177981 */ /* 0x0000a4000c1e1900 */
[-C--:B------:R-:W-:Y:S02]  /*0330*/  IMAD R11, R11, R17.reuse, R10 ;  /* 0x000000110b0b7224 */ /* 0x080fe400078e020a */
[----:B------:R-:W-:Y:S01]  /*0340*/  IMAD R29, R10, R17, R12 ;  /* 0x000000110a1d7224 */ /* 0x000fe200078e020c */
[----:B------:R-:W3:Y:S01]  /*0350*/  LDG.E R6, desc[UR6][R6.64] ;  /* 0x0000000606067981 */ /* 0x000ee2000c1e1900 */
[----:B-1----:R-:W-:-:S04]  /*0360*/  IMAD.WIDE R8, R27, 0x4, R2 ;  /* 0x000000041b087825 */ /* 0x002fc800078e0202 */
[-C--:B------:R-:W-:Y:S02]  /*0370*/  IMAD R27, R12, R17.reuse, R24 ;  /* 0x000000110c1b7224 */ /* 0x080fe400078e0218 */
[----:B------:R-:W-:Y:S01]  /*0380*/  IMAD R24, R24, R17, R13 ;  /* 0x0000001118187224 */ /* 0x000fe200078e020d */
[----:B------:R-:W3:Y:S01]  /*0390*/  LDG.E R9, desc[UR6][R8.64] ;  /* 0x0000000608097981 */ /* 0x000ee2000c1e1900 */
[----:B------:R-:W-:-:S04]  /*03a0*/  IMAD.WIDE R10, R11, 0x4, R2 ;  /* 0x000000040b0a7825 */ /* 0x000fc800078e0202 */
[--C-:B------:R-:W-:Y:S02]  /*03b0*/  IMAD.WIDE R12, R29, 0x4, R2.reuse ;  /* 0x000000041d0c7825 */ /* 0x100fe400078e0202 */
[----:B------:R-:W4:Y:S02]  /*03c0*/  LDG.E R11, desc[UR6][R10.64] ;  /* 0x000000060a0b7981 */ /* 0x000f24000c1e1900 */
[--C-:B0-----:R-:W-:Y:S02]  /*03d0*/  IMAD.WIDE R4, R27, 0x4, R2.reuse ;  /* 0x000000041b047825 */ /* 0x101fe400078e0202 */
[----:B------:R-:W4:Y:S02]  /*03e0*/  LDG.E R12, desc[UR6][R12.64] ;  /* 0x000000060c0c7981 */ /* 0x000f24000c1e1900 */
[----:B------:R-:W-:Y:S02]  /*03f0*/  IMAD.WIDE R2, R24, 0x4, R2 ;  /* 0x0000000418027825 */ /* 0x000fe400078e0202 */
[----:B------:R-:W5:Y:S04]  /*0400*/  LDG.E R5, desc[UR6][R4.64] ;  /* 0x0000000604057981 */ /* 0x000f68000c1e1900 */
[----:B------:R-:W5:Y:S01]  /*0410*/  LDG.E R2, desc[UR6][R2.64] ;  /* 0x0000000602027981 */ /* 0x000f62000c1e1900 */
[----:B------:R-:W-:-:S04]  /*0420*/  IADD3 R16, PT, PT, R16, 0x8, RZ ;  /* 0x0000000810107810 */ /* 0x000fc80007ffe0ff */
[----:B------:R-:W-:Y:S02]  /*0430*/  ISETP.NE.AND P1, PT, R16, RZ, PT ;  /* 0x000000ff1000720c */ /* 0x000fe40003f25270 */
[----:B------:R-:W-:Y:S02]  /*0440*/  IADD3 R20, PT, PT, R20, 0x8, RZ ;  /* 0x0000000814147810 */ /* 0x000fe40007ffe0ff */
[----:B--2---:R-:W-:-:S04]  /*0450*/  IADD3 R15, PT, PT, R23, R15, R22 ;  /* 0x0000000f170f7210 */ /* 0x004fc80007ffe016 */
[----:B---3--:R-:W-:-:S04]  /*0460*/  IADD3 R6, PT, PT, R9, R6, R15 ;  /* 0x0000000609067210 */ /* 0x008fc80007ffe00f */
[----:B----4-:R-:W-:-:S04]  /*0470*/  IADD3 R6, PT, PT, R12, R11, R6 ;  /* 0x0000000b0c067210 */ /* 0x010fc80007ffe006 */
[----:B-----5:R-:W-:Y:S01]  /*0480*/  IADD3 R22, PT, PT, R2, R5, R6 ;  /* 0x0000000502167210 */ /* 0x020fe20007ffe006 */
[----:B------:R-:W-:Y:S06]  /*0490*/  @P1 BRA `(.L_x_68) ;  /* 0xfffffffc004c1947 */ /* 0x000fec000383ffff */
.L_x_67:
[----:B------:R-:W-:Y:S05]  /*04a0*/  @!P0 BRA `(.L_x_66) ;  /* 0x0000000000e48947 */ /* 0x000fea0003800000 */
[----:B------:R-:W-:Y:S02]  /*04b0*/  ISETP.GE.U32.AND P0, PT, R25, 0x4, PT ;  /* 0x000000041900780c */ /* 0x000fe40003f06070 */
[----:B------:R-:W-:-:S04]  /*04c0*/  LOP3.LUT R12, R19, 0x3, RZ, 0xc0, !PT ;  /* 0x00000003130c7812 */ /* 0x000fc800078ec0ff */
[----:B------:R-:W-:-:S07]  /*04d0*/  ISETP.NE.AND P1, PT, R12, RZ, PT ;  /* 0x000000ff0c00720c */ /* 0x000fce0003f25270 */
[----:B------:R-:W-:Y:S06]  /*04e0*/  @!P0 BRA `(.L_x_69) ;  /* 0x0000000000608947 */ /* 0x000fec0003800000 */
[----:B------:R-:W0:Y:S01]  /*04f0*/  LDC.64 R10, c[0x0][0x380] ;  /* 0x0000e000ff0a7b82 */ /* 0x000e220000000a00 */
[----:B------:R-:W-:-:S05]  /*0500*/  IADD3 R3, PT, PT, R18, R21, RZ ;  /* 0x0000001512037210 */ /* 0x000fca0007ffe0ff */
[----:B0-----:R-:W-:Y:S02]  /*0510*/  IMAD.WIDE R10, R3, 0x4, R10 ;  /* 0x00000004030a7825 */ /* 0x001fe400078e020a */
[----:B------:R-:W0:Y:S03]  /*0520*/  LDC.64 R2, c[0x0][0x388] ;  /* 0x0000e200ff027b82 */ /* 0x000e260000000a00 */
[----:B------:R-:W2:Y:S04]  /*0530*/  LDG.E R4, desc[UR6][R10.64] ;  /* 0x000000060a047981 */ /* 0x000ea8000c1e1900 */
[----:B------:R-:W2:Y:S04]  /*0540*/  LDG.E R6, desc[UR6][R10.64+0x4] ;  /* 0x000004060a067981 */ /* 0x000ea8000c1e1900 */
[----:B------:R-:W3:Y:S04]  /*0550*/  LDG.E R8, desc[UR6][R10.64+0x8] ;  /* 0x000008060a087981 */ /* 0x000ee8000c1e1900 */
[----:B------:R-:W4:Y:S04]  /*0560*/  LDG.E R14, desc[UR6][R10.64+0xc] ;  /* 0x00000c060a0e7981 */ /* 0x000f28000c1e1900 */
[----:B------:R-:W5:Y:S01]  /*0570*/  LDG.E R13, desc[UR6][R10.64+0x10] ;  /* 0x000010060a0d7981 */ /* 0x000f62000c1e1900 */
[----:B--2---:R-:W-:-:S02]  /*0580*/  IMAD R5, R4, R17, R6 ;  /* 0x0000001104057224 */ /* 0x004fc400078e0206 */
[----:B---3--:R-:W-:Y:S02]  /*0590*/  IMAD R7, R6, R17, R8 ;  /* 0x0000001106077224 */ /* 0x008fe400078e0208 */
[----:B0-----:R-:W-:-:S04]  /*05a0*/  IMAD.WIDE R4, R5, 0x4, R2 ;  /* 0x0000000405047825 */ /* 0x001fc800078e0202 */
[-C--:B----4-:R-:W-:Y:S02]  /*05b0*/  IMAD R9, R8, R17.reuse, R14 ;  /* 0x0000001108097224 */ /* 0x090fe400078e020e */
[----:B-----5:R-:W-:Y:S01]  /*05c0*/  IMAD R13, R14, R17, R13 ;  /* 0x000000110e0d7224 */ /* 0x020fe200078e020d */
[----:B------:R-:W2:Y:S01]  /*05d0*/  LDG.E R5, desc[UR6][R4.64] ;  /* 0x0000000604057981 */ /* 0x000ea2000c1e1900 */
[----:B------:R-:W-:-:S04]  /*05e0*/  IMAD.WIDE R6, R7, 0x4, R2 ;  /* 0x0000000407067825 */ /* 0x000fc800078e0202 */
[--C-:B------:R-:W-:Y:S02]  /*05f0*/  IMAD.WIDE R8, R9, 0x4, R2.reuse ;  /* 0x0000000409087825 */ /* 0x100fe400078e0202 */
[----:B------:R-:W2:Y:S02]  /*0600*/  LDG.E R6, desc[UR6][R6.64] ;  /* 0x0000000606067981 */ /* 0x000ea4000c1e1900 */
[----:B------:R-:W-:Y:S02]  /*0610*/  IMAD.WIDE R2, R13, 0x4, R2 ;  /* 0x000000040d027825 */ /* 0x000fe400078e0202 */
[----:B------:R-:W3:Y:S04]  /*0620*/  LDG.E R9, desc[UR6][R8.64] ;  /* 0x0000000608097981 */ /* 0x000ee8000c1e1900 */
[----:B------:R-:W3:Y:S01]  /*0630*/  LDG.E R2, desc[UR6][R2.64] ;  /* 0x0000000602027981 */ /* 0x000ee2000c1e1900 */
[----:B------:R-:W-:-:S02]  /*0640*/  IADD3 R21, PT, PT, R21, 0x4, RZ ;  /* 0x0000000415157810 */ /* 0x000fc40007ffe0ff */
[----:B--2---:R-:W-:-:S04]  /*0650*/  IADD3 R22, PT, PT, R6, R5, R22 ;  /* 0x0000000506167210 */ /* 0x004fc80007ffe016 */
[----:B---3--:R-:W-:-:S07]  /*0660*/  IADD3 R22, PT, PT, R2, R9, R22 ;  /* 0x0000000902167210 */ /* 0x008fce0007ffe016 */
.L_x_69:
[----:B------:R-:W-:Y:S05]  /*0670*/  @!P1 BRA `(.L_x_66) ;  /* 0x0000000000709947 */ /* 0x000fea0003800000 */
[----:B------:R-:W0:Y:S01]  /*0680*/  LDC.64 R2, c[0x0][0x380] ;  /* 0x0000e000ff027b82 */ /* 0x000e220000000a00 */
[----:B------:R-:W-:Y:S02]  /*0690*/  ISETP.NE.AND P0, PT, R12, 0x1, PT ;  /* 0x000000010c00780c */ /* 0x000fe40003f05270 */
[----:B------:R-:W-:-:S04]  /*06a0*/  LOP3.LUT R4, R19, 0x1, RZ, 0xc0, !PT ;  /* 0x0000000113047812 */ /* 0x000fc800078ec0ff */
[----:B------:R-:W-:Y:S01]  /*06b0*/  ISETP.NE.U32.AND P1, PT, R4, 0x1, PT ;  /* 0x000000010400780c */ /* 0x000fe20003f25070 */
[----:B------:R-:W1:Y:S06]  /*06c0*/  LDC.64 R6, c[0x0][0x380] ;  /* 0x0000e000ff067b82 */ /* 0x000e6c0000000a00 */
[C---:B------:R-:W-:Y:S02]  /*06d0*/  @P0 IADD3 R9, PT, PT, R18.reuse, R21, RZ ;  /* 0x0000001512090210 */ /* 0x040fe40007ffe0ff */
[----:B------:R-:W-:Y:S01]  /*06e0*/  @P0 IADD3 R21, PT, PT, R21, 0x2, RZ ;  /* 0x0000000215150810 */ /* 0x000fe20007ffe0ff */
[----:B------:R-:W2:Y:S03]  /*06f0*/  LDC.64 R4, c[0x0][0x388] ;  /* 0x0000e200ff047b82 */ /* 0x000ea60000000a00 */
[----:B------:R-:W-:Y:S01]  /*0700*/  @!P1 IADD3 R21, PT, PT, R18, R21, RZ ;  /* 0x0000001512159210 */ /* 0x000fe20007ffe0ff */
[----:B0-----:R-:W-:-:S04]  /*0710*/  @P0 IMAD.WIDE R8, R9, 0x4, R2 ;  /* 0x0000000409080825 */ /* 0x001fc800078e0202 */
[----:B------:R-:W0:Y:S01]  /*0720*/  LDC.64 R2, c[0x0][0x388] ;  /* 0x0000e200ff027b82 */ /* 0x000e220000000a00 */
[----:B------:R-:W3:Y:S01]  /*0730*/  @P0 LDG.E R10, desc[UR6][R8.64] ;  /* 0x00000006080a0981 */ /* 0x000ee2000c1e1900 */
[----:B-1----:R-:W-:-:S03]  /*0740*/  @!P1 IMAD.WIDE R6, R21, 0x4, R6 ;  /* 0x0000000415069825 */ /* 0x002fc600078e0206 */
[----:B------:R-:W3:Y:S04]  /*0750*/  @P0 LDG.E R14, desc[UR6][R8.64+0x4] ;  /* 0x00000406080e0981 */ /* 0x000ee8000c1e1900 */
[----:B------:R-:W4:Y:S04]  /*0760*/  @P0 LDG.E R15, desc[UR6][R8.64+0x8] ;  /* 0x00000806080f0981 */ /* 0x000f28000c1e1900 */
[----:B------:R-:W5:Y:S04]  /*0770*/  @!P1 LDG.E R12, desc[UR6][R6.64] ;  /* 0x00000006060c9981 */ /* 0x000f68000c1e1900 */
[----:B------:R-:W5:Y:S01]  /*0780*/  @!P1 LDG.E R13, desc[UR6][R6.64+0x4] ;  /* 0x00000406060d9981 */ /* 0x000f62000c1e1900 */
[----:B---3--:R-:W-:-:S02]  /*0790*/  @P0 IMAD R11, R10, R17, R14 ;  /* 0x000000110a0b0224 */ /* 0x008fc400078e020e */
[----:B----4-:R-:W-:Y:S02]  /*07a0*/  @P0 IMAD R15, R14, R17, R15 ;  /* 0x000000110e0f0224 */ /* 0x010fe400078e020f */
[----:B--2---:R-:W-:-:S04]  /*07b0*/  @P0 IMAD.WIDE R10, R11, 0x4, R4 ;  /* 0x000000040b0a0825 */ /* 0x004fc800078e0204 */
[----:B------:R-:W-:Y:S02]  /*07c0*/  @P0 IMAD.WIDE R4, R15, 0x4, R4 ;  /* 0x000000040f040825 */ /* 0x000fe400078e0204 */
[----:B------:R-:W2:Y:S02]  /*07d0*/  @P0 LDG.E R11, desc[UR6][R10.64] ;  /* 0x000000060a0b0981 */ /* 0x000ea4000c1e1900 */
[----:B-----5:R-:W-:Y:S02]  /*07e0*/  @!P1 IMAD R13, R12, R17, R13 ;  /* 0x000000110c0d9224 */ /* 0x020fe400078e020d */
[----:B------:R-:W2:Y:S02]  /*07f0*/  @P0 LDG.E R4, desc[UR6][R4.64] ;  /* 0x0000000604040981 */ /* 0x000ea4000c1e1900 */
[----:B0-----:R-:W-:-:S06]  /*0800*/  @!P1 IMAD.WIDE R2, R13, 0x4, R2 ;  /* 0x000000040d029825 */ /* 0x001fcc00078e0202 */
[----:B------:R-:W3:Y:S01]  /*0810*/  @!P1 LDG.E R3, desc[UR6][R2.64] ;  /* 0x0000000602039981 */ /* 0x000ee2000c1e1900 */
[----:B--2---:R-:W-:-:S04]  /*0820*/  @P0 IADD3 R22, PT, PT, R4, R11, R22 ;  /* 0x0000000b04160210 */ /* 0x004fc80007ffe016 */
[----:B---3--:R-:W-:-:S07]  /*0830*/  @!P1 IADD3 R22, PT, PT, R22, R3, RZ ;  /* 0x0000000316169210 */ /* 0x008fce0007ffe0ff */
.L_x_66:
[----:B------:R-:W0:Y:S01]  /*0840*/  LDC.64 R4, c[0x0][0x380] ;  /* 0x0000e000ff047b82 */ /* 0x000e220000000a00 */
[----:B------:R-:W-:-:S07]  /*0850*/  IADD3 R3, PT, PT, R18, R19, RZ ;  /* 0x0000001312037210 */ /* 0x000fce0007ffe0ff */
[----:B------:R-:W1:Y:S01]  /*0860*/  LDC.64 R6, c[0x0][0x390] ;  /* 0x0000e400ff067b82 */ /* 0x000e620000000a00 */
[----:B0-----:R-:W-:-:S04]  /*0870*/  IMAD.WIDE R2, R3, 0x4, R4 ;  /* 0x0000000403027825 */ /* 0x001fc800078e0204 */
[----:B------:R-:W-:Y:S02]  /*0880*/  IMAD.WIDE R18, R18, 0x4, R4 ;  /* 0x0000000412127825 */ /* 0x000fe400078e0204 */
[----:B------:R-:W2:Y:S01]  /*0890*/  LDG.E R2, desc[UR6][R2.64] ;  /* 0x0000000602027981 */ /* 0x000ea2000c1e1900 */
[----:B------:R-:W0:Y:S03]  /*08a0*/  LDC.64 R4, c[0x0][0x388] ;  /* 0x0000e200ff047b82 */ /* 0x000e260000000a00 */
[----:B------:R-:W2:Y:S02]  /*08b0*/  LDG.E R18, desc[UR6][R18.64] ;  /* 0x0000000612127981 */ /* 0x000ea4000c1e1900 */
[----:B--2---:R-:W-:-:S04]  /*08c0*/  IMAD R17, R2, R17, R18 ;  /* 0x0000001102117224 */ /* 0x004fc800078e0212 */
[----:B0-----:R-:W-:-:S06]  /*08d0*/  IMAD.WIDE R4, R17, 0x4, R4 ;  /* 0x0000000411047825 */ /* 0x001fcc00078e0204 */
[----:B------:R-:W2:Y:S01]  /*08e0*/  LDG.E R5, desc[UR6][R4.64] ;  /* 0x0000000604057981 */ /* 0x000ea2000c1e1900 */
[----:B-1----:R-:W-:Y:S01]  /*08f0*/  IMAD.WIDE R6, R0, 0x4, R6 ;  /* 0x0000000400067825 */ /* 0x002fe200078e0206 */
[----:B--2---:R-:W-:-:S05]  /*0900*/  IADD3 R9, PT, PT, R5, R22, RZ ;  /* 0x0000001605097210 */ /* 0x004fca0007ffe0ff */
[----:B------:R-:W-:Y:S01]  /*0910*/  STG.E desc[UR6][R6.64], R9 ;  /* 0x0000000906007986 */ /* 0x000fe2000c101906 */
[----:B------:R-:W-:Y:S05]  /*0920*/  EXIT ;  /* 0x000000000000794d */ /* 0x000fea0003800000 */
.L_x_70:
        /* <DEDUP_REMOVED lines=13> */
.L_x_81:


//--------------------- .text._Z7initRNGP17curandStateXORWOWim --------------------------
	.section	.text._Z7initRNGP17curandStateXORWOWim,"ax",@progbits
	.align	128
        .global         _Z7initRNGP17curandStateXORWOWim
        .type           _Z7initRNGP17curandStateXORWOWim,@function
        .size           _Z7initRNGP17curandStateXORWOWim,(.L_x_82 - _Z7initRNGP17curandStateXORWOWim)
        .other          _Z7initRNGP17curandStateXORWOWim,@"STO_CUDA_ENTRY STV_DEFAULT"
_Z7initRNGP17curandStateXORWOWim:
.text._Z7initRNGP17curandStateXORWOWim:
        /* <DEDUP_REMOVED lines=8> */
[----:B------:R-:W0:Y:S01]  /*0080*/  LDC.64 R2, c[0x0][0x390] ;  /* 0x0000e400ff027b82 */ /* 0x000e220000000a00 */
[----:B------:R-:W1:Y:S01]  /*0090*/  LDCU.64 UR4, c[0x0][0x358] ;  /* 0x00006b00ff0477ac */ /* 0x000e620008000a00 */
[----:B------:R-:W-:Y:S01]  /*00a0*/  ISETP.NE.AND P0, PT, R13, RZ, PT ;  /* 0x000000ff0d00720c */ /* 0x000fe20003f05270 */
[----:B------:R-:W-:Y:S05]  /*00b0*/  BSSY.RECONVERGENT B0, `(.L_x_71) ;  /* 0x00000e1000007945 */ /* 0x000fea0003800200 */
[----:B------:R-:W2:Y:S01]  /*00c0*/  LDC.64 R6, c[0x0][0x380] ;  /* 0x0000e000ff067b82 */ /* 0x000ea20000000a00 */
[----:B0-----:R-:W-:Y:S02]  /*00d0*/  LOP3.LUT R0, R2, 0xaad26b49, RZ, 0x3c, !PT ;  /* 0xaad26b4902007812 */ /* 0x001fe400078e3cff */
[----:B------:R-:W-:-:S03]  /*00e0*/  LOP3.LUT R2, R3, 0xf7dcefdd, RZ, 0x3c, !PT ;  /* 0xf7dcefdd03027812 */ /* 0x000fc600078e3cff */
[----:B------:R-:W-:Y:S02]  /*00f0*/  IMAD R0, R0, 0x4182bed5, RZ ;  /* 0x4182bed500007824 */ /* 0x000fe400078e02ff */
[----:B------:R-:W-:Y:S02]  /*0100*/  IMAD R3, R2, -0x658354e5, RZ ;  /* 0x9a7cab1b02037824 */ /* 0x000fe400078e02ff */
[----:B--2---:R-:W-:Y:S01]  /*0110*/  IMAD.WIDE R6, R13, 0x30, R6 ;  /* 0x000000300d067825 */ /* 0x004fe200078e0206 */
[C---:B------:R-:W-:Y:S02]  /*0120*/  LOP3.LUT R8, R0.reuse, 0x159a55e5, RZ, 0x3c, !PT ;  /* 0x159a55e500087812 */ /* 0x040fe400078e3cff */
[C---:B------:R-:W-:Y:S01]  /*0130*/  IADD3 R4, PT, PT, R0.reuse, 0x64f0c9, R3 ;  /* 0x0064f0c900047810 */ /* 0x040fe20007ffe003 */
[C---:B------:R-:W-:Y:S01]  /*0140*/  VIADD R5, R0.reuse, 0x75bcd15 ;  /* 0x075bcd1500057836 */ /* 0x040fe20000000000 */
[----:B------:R-:W-:Y:S01]  /*0150*/  LOP3.LUT R10, R3, 0x5491333, RZ, 0x3c, !PT ;  /* 0x05491333030a7812 */ /* 0x000fe200078e3cff */
[----:B------:R-:W-:-:S02]  /*0160*/  VIADD R11, R0, 0x583f19 ;  /* 0x00583f19000b7836 */ /* 0x000fc40000000000 */
[----:B------:R-:W-:Y:S01]  /*0170*/  VIADD R9, R3, 0x1f123bb5 ;  /* 0x1f123bb503097836 */ /* 0x000fe20000000000 */
[----:B-1----:R0:W-:Y:S04]  /*0180*/  STG.E.64 desc[UR4][R6.64], R4 ;  /* 0x0000000406007986 */ /* 0x0021e8000c101b04 */
[----:B------:R0:W-:Y:S04]  /*0190*/  STG.E.64 desc[UR4][R6.64+0x8], R8 ;  /* 0x0000080806007986 */ /* 0x0001e8000c101b04 */
[----:B------:R0:W-:Y:S01]  /*01a0*/  STG.E.64 desc[UR4][R6.64+0x10], R10 ;  /* 0x0000100a06007986 */ /* 0x0001e2000c101b04 */
[----:B------:R-:W-:Y:S05]  /*01b0*/  @!P0 BRA `(.L_x_72) ;  /* 0x0000000c00408947 */ /* 0x000fea0003800000 */
[----:B------:R-:W-:Y:S01]  /*01c0*/  SHF.R.S32.HI R0, RZ, 0x1f, R13 ;  /* 0x0000001fff007819 */ /* 0x000fe2000001140d */
[----:B------:R-:W-:-:S07]  /*01d0*/  IMAD.MOV.U32 R12, RZ, RZ, RZ ;  /* 0x000000ffff0c7224 */ /* 0x000fce00078e00ff */
.L_x_78:
[----:B-1----:R-:W-:Y:S01]  /*01e0*/  LOP3.LUT R2, R13, 0x3, RZ, 0xc0, !PT ;  /* 0x000000030d027812 */ /* 0x002fe200078ec0ff */
[----:B------:R-:W-:Y:S03]  /*01f0*/  BSSY.RECONVERGENT B1, `(.L_x_73) ;  /* 0x00000c6000017945 */ /* 0x000fe60003800200 */
[----:B------:R-:W-:-:S04]  /*0200*/  ISETP.NE.U32.AND P0, PT, R2, RZ, PT ;  /* 0x000000ff0200720c */ /* 0x000fc80003f05070 */
[----:B------:R-:W-:-:S13]  /*0210*/  ISETP.NE.AND.EX P0, PT, RZ, RZ, PT, P0 ;  /* 0x000000ffff00720c */ /* 0x000fda0003f05300 */
[----:B------:R-:W-:Y:S05]  /*0220*/  @!P0 BRA `(.L_x_74) ;  /* 0x0000000c00088947 */ /* 0x000fea0003800000 */
[----:B0-----:R-:W0:Y:S01]  /*0230*/  LDC.64 R8, c[0x4][RZ] ;  /* 0x01000000ff087b82 */ /* 0x001e220000000a00 */
[----:B------:R-:W-:Y:S02]  /*0240*/  IMAD.MOV.U32 R14, RZ, RZ, RZ ;  /* 0x000000ffff0e7224 */ /* 0x000fe400078e00ff */
[----:B0-----:R-:W-:-:S07]  /*0250*/  IMAD.WIDE.U32 R8, R12, 0xc80, R8 ;  /* 0x00000c800c087825 */ /* 0x001fce00078e0008 */
.L_x_77:
[----:B-1----:R-:W-:Y:S01]  /*0260*/  IMAD.MOV.U32 R15, RZ, RZ, RZ ;  /* 0x000000ffff0f7224 */ /* 0x002fe200078e00ff */
[----:B------:R-:W-:Y:S01]  /*0270*/  CS2R R2, SRZ ;  /* 0x0000000000027805 */ /* 0x000fe2000001ff00 */
[----:B------:R-:W-:Y:S01]  /*0280*/  IMAD.MOV.U32 R17, RZ, RZ, RZ ;  /* 0x000000ffff117224 */ /* 0x000fe200078e00ff */
[----:B------:R-:W-:-:S07]  /*0290*/  CS2R R4, SRZ ;  /* 0x0000000000047805 */ /* 0x000fce000001ff00 */
.L_x_76:
[----:B------:R-:W-:-:S05]  /*02a0*/  IMAD.WIDE.U32 R10, R17, 0x4, R6 ;  /* 0x00000004110a7825 */ /* 0x000fca00078e0006 */
[----:B------:R0:W5:Y:S01]  /*02b0*/  LDG.E R16, desc[UR4][R10.64+0x4] ;  /* 0x000004040a107981 */ /* 0x000162000c1e1900 */
[----:B------:R-:W-:-:S07]  /*02c0*/  IMAD.MOV.U32 R19, RZ, RZ, RZ ;  /* 0x000000ffff137224 */ /* 0x000fce00078e00ff */
.L_x_75:
[----:B-----5:R-:W-:Y:S01]  /*02d0*/  SHF.R.U32.HI R24, RZ, R19, R16 ;  /* 0x00000013ff187219 */ /* 0x020fe20000011610 */
[----:B0-----:R-:W-:-:S03]  /*02e0*/  IMAD.SHL.U32 R10, R17, 0x20, RZ ;  /* 0x00000020110a7824 */ /* 0x001fc600078e00ff */
[----:B------:R-:W-:Y:S01]  /*02f0*/  LOP3.LUT R11, R24, 0x1, RZ, 0xc0, !PT ;  /* 0x00000001180b7812 */ /* 0x000fe200078ec0ff */
[----:B------:R-:W-:-:S03]  /*0300*/  IMAD.IADD R10, R10, 0x1, R19 ;  /* 0x000000010a0a7824 */ /* 0x000fc600078e0213 */
[----:B------:R-:W-:Y:S01]  /*0310*/  ISETP.NE.U32.AND P0, PT, R11, 0x1, PT ;  /* 0x000000010b00780c */ /* 0x000fe20003f05070 */
[----:B------:R-:W-:-:S03]  /*0320*/  IMAD R11, R10, 0x5, RZ ;  /* 0x000000050a0b7824 */ /* 0x000fc600078e02ff */
[----:B------:R-:W-:Y:S01]  /*0330*/  R2P PR, R24, 0x7e ;  /* 0x0000007e18007804 */ /* 0x000fe20000000000 */
[----:B------:R-:W-:-:S08]  /*0340*/  IMAD.WIDE.U32 R10, R11, 0x4, R8 ;  /* 0x000000040b0a7825 */ /* 0x000fd000078e0008 */
[----:B------:R-:W2:Y:S04]  /*0350*/  @!P0 LDG.E R18, desc[UR4][R10.64] ;  /* 0x000000040a128981 */ /* 0x000ea8000c1e1900 */
[----:B------:R-:W3:Y:S04]  /*0360*/  @!P0 LDG.E R20, desc[UR4][R10.64+0x10] ;  /* 0x000010040a148981 */ /* 0x000ee8000c1e1900 */
[----:B------:R-:W4:Y:S04]  /*0370*/  @P1 LDG.E R22, desc[UR4][R10.64+0x14] ;  /* 0x000014040a161981 */ /* 0x000f28000c1e1900 */
[----:B------:R-:W4:Y:S04]  /*0380*/  @P2 LDG.E R26, desc[UR4][R10.64+0x28] ;  /* 0x000028040a1a2981 */ /* 0x000f28000c1e1900 */
[----:B------:R-:W4:Y:S04]  /*0390*/  @!P0 LDG.E R21, desc[UR4][R10.64+0x4] ;  /* 0x000004040a158981 */ /* 0x000f28000c1e1900 */
[----:B------:R-:W4:Y:S04]  /*03a0*/  @!P0 LDG.E R23, desc[UR4][R10.64+0xc] ;  /* 0x00000c040a178981 */ /* 0x000f28000c1e1900 */
[----:B------:R-:W4:Y:S04]  /*03b0*/  @P1 LDG.E R25, desc[UR4][R10.64+0x18] ;  /* 0x000018040a191981 */ /* 0x000f28000c1e1900 */
[----:B------:R-:W4:Y:S04]  /*03c0*/  @P3 LDG.E R28, desc[UR4][R10.64+0x3c] ;  /* 0x00003c040a1c3981 */ /* 0x000f28000c1e1900 */
[----:B------:R-:W4:Y:S01]  /*03d0*/  @P6 LDG.E R27, desc[UR4][R10.64+0x7c] ;  /* 0x00007c040a1b6981 */ /* 0x000f22000c1e1900 */
[----:B--2---:R-:W-:-:S03]  /*03e0*/  @!P0 LOP3.LUT R15, R15, R18, RZ, 0x3c, !PT ;  /* 0x000000120f0f8212 */ /* 0x004fc600078e3cff */
[----:B------:R-:W2:Y:S01]  /*03f0*/  @!P0 LDG.E R18, desc[UR4][R10.64+0x8] ;  /* 0x000008040a128981 */ /* 0x000ea2000c1e1900 */
[----:B---3--:R-:W-:-:S03]  /*0400*/  @!P0 LOP3.LUT R3, R3, R20, RZ, 0x3c, !PT ;  /* 0x0000001403038212 */ /* 0x008fc600078e3cff */
[----:B------:R-:W3:Y:S01]  /*0410*/  @P1 LDG.E R20, desc[UR4][R10.64+0x24] ;  /* 0x000024040a141981 */ /* 0x000ee2000c1e1900 */
[----:B----4-:R-:W-:-:S03]  /*0420*/  @P1 LOP3.LUT R15, R15, R22, RZ, 0x3c, !PT ;  /* 0x000000160f0f1212 */ /* 0x010fc600078e3cff */
[----:B------:R-:W4:Y:S01]  /*0430*/  @P2 LDG.E R22, desc[UR4][R10.64+0x38] ;  /* 0x000038040a162981 */ /* 0x000f22000c1e1900 */
[----:B------:R-:W-:-:S03]  /*0440*/  @P2 LOP3.LUT R15, R15, R26, RZ, 0x3c, !PT ;  /* 0x0000001a0f0f2212 */ /* 0x000fc600078e3cff */
[----:B------:R-:W4:Y:S01]  /*0450*/  @P4 LDG.E R26, desc[UR4][R10.64+0x50] ;  /* 0x000050040a1a4981 */ /* 0x000f22000c1e1900 */
[----:B------:R-:W-:-:S03]  /*0460*/  @!P0 LOP3.LUT R4, R4, R21, RZ, 0x3c, !PT ;  /* 0x0000001504048212 */ /* 0x000fc600078e3cff */
[----:B------:R-:W4:Y:S01]  /*0470*/  @P1 LDG.E R21, desc[UR4][R10.64+0x20] ;  /* 0x000020040a151981 */ /* 0x000f22000c1e1900 */
[----:B------:R-:W-:-:S03]  /*0480*/  @!P0 LOP3.LUT R2, R2, R23, RZ, 0x3c, !PT ;  /* 0x0000001702028212 */ /* 0x000fc600078e3cff */
[----:B------:R-:W4:Y:S01]  /*0490*/  @P2 LDG.E R23, desc[UR4][R10.64+0x2c] ;  /* 0x00002c040a172981 */ /* 0x000f22000c1e1900 */
[----:B------:R-:W-:-:S03]  /*04a0*/  @P1 LOP3.LUT R4, R4, R25, RZ, 0x3c, !PT ;  /* 0x0000001904041212 */ /* 0x000fc600078e3cff */
[----:B------:R-:W4:Y:S01]  /*04b0*/  @P2 LDG.E R25, desc[UR4][R10.64+0x34] ;  /* 0x000034040a192981 */ /* 0x000f22000c1e1900 */
[----:B--2---:R-:W-:-:S03]  /*04c0*/  @!P0 LOP3.LUT R5, R5, R18, RZ, 0x3c, !PT ;  /* 0x0000001205058212 */ /* 0x004fc600078e3cff */
[----:B------:R-:W2:Y:S01]  /*04d0*/  @P1 LDG.E R18, desc[UR4][R10.64+0x1c] ;  /* 0x00001c040a121981 */ /* 0x000ea2000c1e1900 */
[----:B---3--:R-:W-:-:S03]  /*04e0*/  @P1 LOP3.LUT R3, R3, R20, RZ, 0x3c, !PT ;  /* 0x0000001403031212 */ /* 0x008fc600078e3cff */
[----:B------:R-:W3:Y:S01]  /*04f0*/  @P2 LDG.E R20, desc[UR4][R10.64+0x30] ;  /* 0x000030040a142981 */ /* 0x000ee2000c1e1900 */
[----:B----4-:R-:W-:-:S03]  /*0500*/  @P2 LOP3.LUT R3, R3, R22, RZ, 0x3c, !PT ;  /* 0x0000001603032212 */ /* 0x010fc600078e3cff */
[----:B------:R-:W4:Y:S01]  /*0510*/  @P3 LDG.E R22, desc[UR4][R10.64+0x4c] ;  /* 0x00004c040a163981 */ /* 0x000f22000c1e1900 */
[----:B------:R-:W-:-:S04]  /*0520*/  @P3 LOP3.LUT R15, R15, R28, RZ, 0x3c, !PT ;  /* 0x0000001c0f0f3212 */ /* 0x000fc800078e3cff */
[----:B------:R-:W-:Y:S02]  /*0530*/  @P4 LOP3.LUT R15, R15, R26, RZ, 0x3c, !PT ;  /* 0x0000001a0f0f4212 */ /* 0x000fe400078e3cff */
[----:B------:R-:W-:Y:S01]  /*0540*/  @P1 LOP3.LUT R2, R2, R21, RZ, 0x3c, !PT ;  /* 0x0000001502021212 */ /* 0x000fe200078e3cff */
[----:B------:R-:W4:Y:S04]  /*0550*/  @P5 LDG.E R26, desc[UR4][R10.64+0x64] ;  /* 0x000064040a1a5981 */ /* 0x000f28000c1e1900 */
[----:B------:R-:W4:Y:S01]  /*0560*/  @P3 LDG.E R21, desc[UR4][R10.64+0x40] ;  /* 0x000040040a153981 */ /* 0x000f22000c1e1900 */
[----:B------:R-:W-:Y:S02]  /*0570*/  @P2 LOP3.LUT R4, R4, R23, RZ, 0x3c, !PT ;  /* 0x0000001704042212 */ /* 0x000fe400078e3cff */
[----:B------:R-:W-:Y:S01]  /*0580*/  @P2 LOP3.LUT R2, R2, R25, RZ, 0x3c, !PT ;  /* 0x0000001902022212 */ /* 0x000fe200078e3cff */
[----:B------:R-:W4:Y:S04]  /*0590*/  @P3 LDG.E R23, desc[UR4][R10.64+0x48] ;  /* 0x000048040a173981 */ /* 0x000f28000c1e1900 */
[----:B------:R-:W4:Y:S01]  /*05a0*/  @P4 LDG.E R25, desc[UR4][R10.64+0x54] ;  /* 0x000054040a194981 */ /* 0x000f22000c1e1900 */
[----:B--2---:R-:W-:-:S03]  /*05b0*/  @P1 LOP3.LUT R5, R5, R18, RZ, 0x3c, !PT ;  /* 0x0000001205051212 */ /* 0x004fc600078e3cff */
[----:B------:R-:W2:Y:S01]  /*05c0*/  @P3 LDG.E R18, desc[UR4][R10.64+0x44] ;  /* 0x000044040a123981 */ /* 0x000ea2000c1e1900 */
[----:B---3--:R-:W-:-:S03]  /*05d0*/  @P2 LOP3.LUT R5, R5, R20, RZ, 0x3c, !PT ;  /* 0x0000001405052212 */ /* 0x008fc600078e3cff */
[----:B------:R-:W3:Y:S01]  /*05e0*/  @P4 LDG.E R20, desc[UR4][R10.64+0x58] ;  /* 0x000058040a144981 */ /* 0x000ee2000c1e1900 */
[----:B----4-:R-:W-:-:S03]  /*05f0*/  @P3 LOP3.LUT R3, R3, R22, RZ, 0x3c, !PT ;  /* 0x0000001603033212 */ /* 0x010fc600078e3cff */
[----:B------:R-:W4:Y:S01]  /*0600*/  @P4 LDG.E R22, desc[UR4][R10.64+0x60] ;  /* 0x000060040a164981 */ /* 0x000f22000c1e1900 */
[----:B------:R-:W-:Y:S02]  /*0610*/  LOP3.LUT P0, RZ, R24, 0x80, RZ, 0xc0, !PT ;  /* 0x0000008018ff7812 */ /* 0x000fe4000780c0ff */
[----:B------:R-:W-:Y:S02]  /*0620*/  @P5 LOP3.LUT R15, R15, R26, RZ, 0x3c, !PT ;  /* 0x0000001a0f0f5212 */ /* 0x000fe400078e3cff */
[----:B------:R-:W4:Y:S01]  /*0630*/  @P6 LDG.E R26, desc[UR4][R10.64+0x78] ;  /* 0x000078040a1a6981 */ /* 0x000f22000c1e1900 */
[----:B------:R-:W-:-:S03]  /*0640*/  @P3 LOP3.LUT R4, R4, R21, RZ, 0x3c, !PT ;  /* 0x0000001504043212 */ /* 0x000fc600078e3cff */
[----:B------:R-:W4:Y:S01]  /*0650*/  @P4 LDG.E R21, desc[UR4][R10.64+0x5c] ;  /* 0x00005c040a154981 */ /* 0x000f22000c1e1900 */
[----:B------:R-:W-:-:S03]  /*0660*/  @P3 LOP3.LUT R2, R2, R23, RZ, 0x3c, !PT ;  /* 0x0000001702023212 */ /* 0x000fc600078e3cff */
[----:B------:R-:W4:Y:S01]  /*0670*/  @P5 LDG.E R23, desc[UR4][R10.64+0x68] ;  /* 0x000068040a175981 */ /* 0x000f22000c1e1900 */
[----:B------:R-:W-:-:S03]  /*0680*/  @P4 LOP3.LUT R4, R4, R25, RZ, 0x3c, !PT ;  /* 0x0000001904044212 */ /* 0x000fc600078e3cff */
[----:B------:R-:W4:Y:S01]  /*0690*/  @P5 LDG.E R25, desc[UR4][R10.64+0x70] ;  /* 0x000070040a195981 */ /* 0x000f22000c1e1900 */
[----:B--2---:R-:W-:-:S03]  /*06a0*/  @P3 LOP3.LUT R5, R5, R18, RZ, 0x3c, !PT ;  /* 0x0000001205053212 */ /* 0x004fc600078e3cff */
[----:B------:R-:W2:Y:S01]  /*06b0*/  @P5 LDG.E R18, desc[UR4][R10.64+0x6c] ;  /* 0x00006c040a125981 */ /* 0x000ea2000c1e1900 */
[----:B---3--:R-:W-:-:S03]  /*06c0*/  @P4 LOP3.LUT R5, R5, R20, RZ, 0x3c, !PT ;  /* 0x0000001405054212 */ /* 0x008fc600078e3cff */
[----:B------:R-:W3:Y:S01]  /*06d0*/  @P5 LDG.E R20, desc[UR4][R10.64+0x74] ;  /* 0x000074040a145981 */ /* 0x000ee2000c1e1900 */
[----:B----4-:R-:W-:-:S03]  /*06e0*/  @P4 LOP3.LUT R3, R3, R22, RZ, 0x3c, !PT ;  /* 0x0000001603034212 */ /* 0x010fc600078e3cff */
[----:B------:R-:W4:Y:S01]  /*06f0*/  @P0 LDG.E R22, desc[UR4][R10.64+0x8c] ;  /* 0x00008c040a160981 */ /* 0x000f22000c1e1900 */
[----:B------:R-:W-:-:S03]  /*0700*/  @P6 LOP3.LUT R15, R15, R26, RZ, 0x3c, !PT ;  /* 0x0000001a0f0f6212 */ /* 0x000fc600078e3cff */
        /* <DEDUP_REMOVED lines=13> */
[----:B------:R-:W-:Y:S02]  /*07e0*/  @P6 LOP3.LUT R4, R4, R27, RZ, 0x3c, !PT ;  /* 0x0000001b04046212 */ /* 0x000fe400078e3cff */
[----:B------:R-:W-:Y:S02]  /*07f0*/  @P6 LOP3.LUT R2, R2, R21, RZ, 0x3c, !PT ;  /* 0x0000001502026212 */ /* 0x000fe400078e3cff */
[----:B------:R-:W-:Y:S02]  /*0800*/  @P0 LOP3.LUT R4, R4, R23, RZ, 0x3c, !PT ;  /* 0x0000001704040212 */ /* 0x000fe400078e3cff */
[----:B------:R-:W-:Y:S02]  /*0810*/  @P0 LOP3.LUT R2, R2, R25, RZ, 0x3c, !PT ;  /* 0x0000001902020212 */ /* 0x000fe400078e3cff */
[----:B--2---:R-:W-:Y:S02]  /*0820*/  @P6 LOP3.LUT R5, R5, R18, RZ, 0x3c, !PT ;  /* 0x0000001205056212 */ /* 0x004fe400078e3cff */
[----:B---3--:R-:W-:-:S02]  /*0830*/  @P6 LOP3.LUT R3, R3, R20, RZ, 0x3c, !PT ;  /* 0x0000001403036212 */ /* 0x008fc400078e3cff */
[----:B----4-:R-:W-:Y:S02]  /*0840*/  @P0 LOP3.LUT R5, R5, R22, RZ, 0x3c, !PT ;  /* 0x0000001605050212 */ /* 0x010fe400078e3cff */
[----:B------:R-:W-:Y:S02]  /*0850*/  @P0 LOP3.LUT R3, R3, R26, RZ, 0x3c, !PT ;  /* 0x0000001a03030212 */ /* 0x000fe400078e3cff */
[----:B------:R-:W-:-:S13]  /*0860*/  R2P PR, R24.B1, 0x7f ;  /* 0x0000007f18007804 */ /* 0x000fda0000001000 */
[----:B------:R-:W2:Y:S04]  /*0870*/  @P0 LDG.E R18, desc[UR4][R10.64+0xa0] ;  /* 0x0000a0040a120981 */ /* 0x000ea8000c1e1900 */
[----:B------:R-:W3:Y:S04]  /*0880*/  @P1 LDG.E R22, desc[UR4][R10.64+0xb4] ;  /* 0x0000b4040a161981 */ /* 0x000ee8000c1e1900 */
[----:B------:R-:W4:Y:S04]  /*0890*/  @P2 LDG.E R26, desc[UR4][R10.64+0xc8] ;  /* 0x0000c8040a1a2981 */ /* 0x000f28000c1e1900 */
[----:B------:R-:W4:Y:S04]  /*08a0*/  @P3 LDG.E R28, desc[UR4][R10.64+0xdc] ;  /* 0x0000dc040a1c3981 */ /* 0x000f28000c1e1900 */
[----:B------:R-:W4:Y:S04]  /*08b0*/  @P0 LDG.E R23, desc[UR4][R10.64+0xa4] ;  /* 0x0000a4040a170981 */ /* 0x000f28000c1e1900 */
[----:B------:R-:W4:Y:S04]  /*08c0*/  @P0 LDG.E R20, desc[UR4][R10.64+0xa8] ;  /* 0x0000a8040a140981 */ /* 0x000f28000c1e1900 */
[----:B------:R-:W4:Y:S04]  /*08d0*/  @P4 LDG.E R25, desc[UR4][R10.64+0xf0] ;  /* 0x0000f0040a194981 */ /* 0x000f28000c1e1900 */
        /* <DEDUP_REMOVED lines=21> */
[----:B------:R-:W-:Y:S02]  /*0a30*/  LOP3.LUT P0, RZ, R24, 0x8000, RZ, 0xc0, !PT ;  /* 0x0000800018ff7812 */ /* 0x000fe4000780c0ff */
[----:B----4-:R-:W-:Y:S01]  /*0a40*/  @P5 LOP3.LUT R15, R15, R26, RZ, 0x3c, !PT ;  /* 0x0000001a0f0f5212 */ /* 0x010fe200078e3cff */
[----:B------:R-:W4:Y:S04]  /*0a50*/  @P3 LDG.E R24, desc[UR4][R10.64+0xe4] ;  /* 0x0000e4040a183981 */ /* 0x000f28000c1e1900 */
[----:B------:R-:W2:Y:S01]  /*0a60*/  @P6 LDG.E R26, desc[UR4][R10.64+0x118] ;  /* 0x000118040a1a6981 */ /* 0x000ea2000c1e1900 */
        /* <DEDUP_REMOVED lines=8> */
[----:B---3--:R-:W-:-:S03]  /*0af0*/  @P2 LOP3.LUT R3, R3, R22, RZ, 0x3c, !PT ;  /* 0x0000001603032212 */ /* 0x008fc600078e3cff */
[----:B------:R-:W3:Y:S01]  /*0b00*/  @P4 LDG.E R22, desc[UR4][R10.64+0x100] ;  /* 0x000100040a164981 */ /* 0x000ee2000c1e1900 */
[----:B--2---:R-:W-:-:S03]  /*0b10*/  @P6 LOP3.LUT R15, R15, R26, RZ, 0x3c, !PT ;  /* 0x0000001a0f0f6212 */ /* 0x004fc600078e3cff */
[----:B------:R-:W2:Y:S01]  /*0b20*/  @P0 LDG.E R26, desc[UR4][R10.64+0x12c] ;  /* 0x00012c040a1a0981 */ /* 0x000ea2000c1e1900 */
[----:B----4-:R-:W-:-:S03]  /*0b30*/  @P2 LOP3.LUT R2, R2, R23, RZ, 0x3c, !PT ;  /* 0x0000001702022212 */ /* 0x010fc600078e3cff */
[----:B------:R-:W4:Y:S01]  /*0b40*/  @P4 LDG.E R23, desc[UR4][R10.64+0xfc] ;  /* 0x0000fc040a174981 */ /* 0x000f22000c1e1900 */
[----:B------:R-:W-:-:S03]  /*0b50*/  @P2 LOP3.LUT R5, R5, R20, RZ, 0x3c, !PT ;  /* 0x0000001405052212 */ /* 0x000fc600078e3cff */
[----:B------:R-:W4:Y:S01]  /*0b60*/  @P4 LDG.E R20, desc[UR4][R10.64+0xf8] ;  /* 0x0000f8040a144981 */ /* 0x000f22000c1e1900 */
[----:B------:R-:W-:Y:S02]  /*0b70*/  @P3 LOP3.LUT R2, R2, R27, RZ, 0x3c, !PT ;  /* 0x0000001b02023212 */ /* 0x000fe400078e3cff */
[----:B------:R-:W-:Y:S01]  /*0b80*/  @P3 LOP3.LUT R4, R4, R25, RZ, 0x3c, !PT ;  /* 0x0000001904043212 */ /* 0x000fe200078e3cff */
[----:B------:R-:W4:Y:S01]  /*0b90*/  @P5 LDG.E R27, desc[UR4][R10.64+0x110] ;  /* 0x000110040a1b5981 */ /* 0x000f22000c1e1900 */
[----:B------:R-:W-:-:S03]  /*0ba0*/  @P3 LOP3.LUT R5, R5, R24, RZ, 0x3c, !PT ;  /* 0x0000001805053212 */ /* 0x000fc600078e3cff */
[----:B------:R-:W4:Y:S04]  /*0bb0*/  @P5 LDG.E R25, desc[UR4][R10.64+0x108] ;  /* 0x000108040a195981 */ /* 0x000f28000c1e1900 */
        /* <DEDUP_REMOVED lines=19> */
[----:B------:R-:W-:-:S05]  /*0cf0*/  VIADD R19, R19, 0x10 ;  /* 0x0000001013137836 */ /* 0x000fca0000000000 */
[----:B------:R-:W-:Y:S02]  /*0d00*/  ISETP.NE.AND P1, PT, R19, 0x20, PT ;  /* 0x000000201300780c */ /* 0x000fe40003f25270 */
[----:B------:R-:W-:Y:S02]  /*0d10*/  @P5 LOP3.LUT R3, R3, R18, RZ, 0x3c, !PT ;  /* 0x0000001203035212 */ /* 0x000fe400078e3cff */
[----:B------:R-:W-:Y:S02]  /*0d20*/  @P6 LOP3.LUT R4, R4, R21, RZ, 0x3c, !PT ;  /* 0x0000001504046212 */ /* 0x000fe400078e3cff */
[----:B---3--:R-:W-:-:S04]  /*0d30*/  @P6 LOP3.LUT R3, R3, R22, RZ, 0x3c, !PT ;  /* 0x0000001603036212 */ /* 0x008fc800078e3cff */
[----:B--2---:R-:W-:Y:S02]  /*0d40*/  @P0 LOP3.LUT R3, R3, R26, RZ, 0x3c, !PT ;  /* 0x0000001a03030212 */ /* 0x004fe400078e3cff */
[----:B----4-:R-:W-:Y:S02]  /*0d50*/  @P6 LOP3.LUT R2, R2, R23, RZ, 0x3c, !PT ;  /* 0x0000001702026212 */ /* 0x010fe400078e3cff */
[----:B------:R-:W-:Y:S02]  /*0d60*/  @P6 LOP3.LUT R5, R5, R20, RZ, 0x3c, !PT ;  /* 0x0000001405056212 */ /* 0x000fe400078e3cff */
[----:B------:R-:W-:Y:S02]  /*0d70*/  @P0 LOP3.LUT R2, R2, R27, RZ, 0x3c, !PT ;  /* 0x0000001b02020212 */ /* 0x000fe400078e3cff */
[----:B------:R-:W-:Y:S02]  /*0d80*/  @P0 LOP3.LUT R4, R4, R25, RZ, 0x3c, !PT ;  /* 0x0000001904040212 */ /* 0x000fe400078e3cff */
[----:B------:R-:W-:Y:S01]  /*0d90*/  @P0 LOP3.LUT R5, R5, R24, RZ, 0x3c, !PT ;  /* 0x0000001805050212 */ /* 0x000fe200078e3cff */
[----:B------:R-:W-:Y:S06]  /*0da0*/  @P1 BRA `(.L_x_75) ;  /* 0xfffffff400481947 */ /* 0x000fec000383ffff */
[----:B------:R-:W-:-:S05]  /*0db0*/  VIADD R17, R17, 0x1 ;  /* 0x0000000111117836 */ /* 0x000fca0000000000 */
[----:B------:R-:W-:-:S13]  /*0dc0*/  ISETP.NE.AND P0, PT, R17, 0x5, PT ;  /* 0x000000051100780c */ /* 0x000fda0003f05270 */
[----:B------:R-:W-:Y:S05]  /*0dd0*/  @P0 BRA `(.L_x_76) ;  /* 0xfffffff400300947 */ /* 0x000fea000383ffff */
[----:B------:R1:W-:Y:S01]  /*0de0*/  STG.E.64 desc[UR4][R6.64+0x8], R4 ;  /* 0x0000080406007986 */ /* 0x0003e2000c101b04 */
[----:B------:R-:W-:Y:S01]  /*0df0*/  VIADD R14, R14, 0x1 ;  /* 0x000000010e0e7836 */ /* 0x000fe20000000000 */
[----:B------:R-:W-:Y:S02]  /*0e00*/  LOP3.LUT R11, R13, 0x3, RZ, 0xc0, !PT ;  /* 0x000000030d0b7812 */ /* 0x000fe400078ec0ff */
[----:B------:R1:W-:Y:S02]  /*0e10*/  STG.E.64 desc[UR4][R6.64+0x10], R2 ;  /* 0x0000100206007986 */ /* 0x0003e4000c101b04 */
[----:B------:R-:W-:Y:S02]  /*0e20*/  ISETP.GE.U32.AND P0, PT, R14, R11, PT ;  /* 0x0000000b0e00720c */ /* 0x000fe40003f06070 */
[----:B------:R1:W-:Y:S11]  /*0e30*/  STG.E desc[UR4][R6.64+0x4], R15 ;  /* 0x0000040f06007986 */ /* 0x0003f6000c101904 */
[----:B------:R-:W-:Y:S05]  /*0e40*/  @!P0 BRA `(.L_x_77) ;  /* 0xfffffff400048947 */ /* 0x000fea000383ffff */
.L_x_74:
[----:B------:R-:W-:Y:S05]  /*0e50*/  BSYNC.RECONVERGENT B1 ;  /* 0x0000000000017941 */ /* 0x000fea0003800200 */
.L_x_73:
[C---:B------:R-:W-:Y:S01]  /*0e60*/  ISETP.GT.U32.AND P0, PT, R13.reuse, 0x3, PT ;  /* 0x000000030d00780c */ /* 0x040fe20003f04070 */
[----:B------:R-:W-:Y:S01]  /*0e70*/  VIADD R12, R12, 0x1 ;  /* 0x000000010c0c7836 */ /* 0x000fe20000000000 */
[--C-:B------:R-:W-:Y:S02]  /*0e80*/  SHF.R.U64 R13, R13, 0x2, R0.reuse ;  /* 0x000000020d0d7819 */ /* 0x100fe40000001200 */
[----:B------:R-:W-:Y:S02]  /*0e90*/  ISETP.GT.U32.AND.EX P0, PT, R0, RZ, PT, P0 ;  /* 0x000000ff0000720c */ /* 0x000fe40003f04100 */
[----:B------:R-:W-:-:S11]  /*0ea0*/  SHF.R.U32.HI R0, RZ, 0x2, R0 ;  /* 0x00000002ff007819 */ /* 0x000fd60000011600 */
[----:B------:R-:W-:Y:S05]  /*0eb0*/  @P0 BRA `(.L_x_78) ;  /* 0xfffffff000c80947 */ /* 0x000fea000383ffff */
.L_x_72:
[----:B------:R-:W-:Y:S05]  /*0ec0*/  BSYNC.RECONVERGENT B0 ;  /* 0x0000000000007941 */ /* 0x000fea0003800200 */
.L_x_71:
[----:B------:R-:W-:Y:S04]  /*0ed0*/  STG.E.64 desc[UR4][R6.64+0x18], RZ ;  /* 0x000018ff06007986 */ /* 0x000fe8000c101b04 */
[----:B------:R-:W-:Y:S04]  /*0ee0*/  STG.E desc[UR4][R6.64+0x20], RZ ;  /* 0x000020ff06007986 */ /* 0x000fe8000c101904 */
[----:B------:R-:W-:Y:S01]  /*0ef0*/  STG.E.64 desc[UR4][R6.64+0x28], RZ ;  /* 0x000028ff06007986 */ /* 0x000fe2000c101b04 */
[----:B------:R-:W-:Y:S05]  /*0f00*/  EXIT ;  /* 0x000000000000794d */ /* 0x000fea0003800000 */
.L_x_79:
        /* <DEDUP_REMOVED lines=15> */
.L_x_82:


//--------------------- .nv.global.init           --------------------------
	.section	.nv.global.init,"aw",@progbits
	.align	4
.nv.global.init:
	.type		mrg32k3aM1SubSeq,@object
	.size		mrg32k3aM1SubSeq,(mrg32k3aM2SubSeq - mrg32k3aM1SubSeq)
mrg32k3aM1SubSeq:
        /*0000*/ 	.byte	0x0b, 0xcc, 0xee, 0x04, 0x73, 0x29, 0x8b, 0x6f, 0xf6, 0x53, 0x03, 0xf6, 0x23, 0xf6, 0xea, 0xda
        /* <DEDUP_REMOVED lines=125> */
	.type		mrg32k3aM2SubSeq,@object
	.size		mrg32k3aM2SubSeq,(mrg32k3aM1 - mrg32k3aM2SubSeq)
mrg32k3aM2SubSeq:
        /* <DEDUP_REMOVED lines=126> */
	.type		mrg32k3aM1,@object
	.size		mrg32k3aM1,(mrg32k3aM1Seq - mrg32k3aM1)
mrg32k3aM1:
        /* <DEDUP_REMOVED lines=144> */
	.type		mrg32k3aM1Seq,@object
	.size		mrg32k3aM1Seq,(mrg32k3aM2 - mrg32k3aM1Seq)
mrg32k3aM1Seq:
        /* <DEDUP_REMOVED lines=144> */
	.type		mrg32k3aM2,@object
	.size		mrg32k3aM2,(mrg32k3aM2Seq - mrg32k3aM2)
mrg32k3aM2:
        /* <DEDUP_REMOVED lines=144> */
	.type		mrg32k3aM2Seq,@object
	.size		mrg32k3aM2Seq,(precalc_xorwow_matrix - mrg32k3aM2Seq)
mrg32k3aM2Seq:
        /* <DEDUP_REMOVED lines=144> */
	.type		precalc_xorwow_matrix,@object
	.size		precalc_xorwow_matrix,(precalc_xorwow_offset_matrix - precalc_xorwow_matrix)
precalc_xorwow_matrix:
        /* <DEDUP_REMOVED lines=6400> */
	.type		precalc_xorwow_offset_matrix,@object
	.size		precalc_xorwow_offset_matrix,(.L_1 - precalc_xorwow_offset_matrix)
precalc_xorwow_offset_matrix:
        /* <DEDUP_REMOVED lines=6400> */
.L_1:


//--------------------- .nv.shared._Z12kernel_breedPiS_S_P17curandStateXORWOWiii --------------------------
	.section	.nv.shared._Z12kernel_breedPiS_S_P17curandStateXORWOWiii,"aw",@nobits
	.sectionflags	@""
	.align	16
	.zero		1024


//--------------------- .nv.shared.reserved.0     --------------------------
	.section	.nv.shared.reserved.0,"aw",@nobits
	.weak		__nv_reservedSMEM_offset_0_alias
	.size		__nv_reservedSMEM_offset_0_alias, 0, 64
	.other		__nv_reservedSMEM_offset_0_alias,@"STO_CUDA_RESERVED_SHARED STV_DEFAULT"
__nv_reservedSMEM_offset_0_alias:
	.zero		0
	.zero		64


//--------------------- .nv.shared._Z14kernel_fitnessPiS_S_ii --------------------------
	.section	.nv.shared._Z14kernel_fitnessPiS_S_ii,"aw",@nobits
	.sectionflags	@""
	.align	16
	.zero		1024


//--------------------- .nv.shared._Z7initRNGP17curandStateXORWOWim --------------------------
	.section	.nv.shared._Z7initRNGP17curandStateXORWOWim,"aw",@nobits
	.sectionflags	@""
	.align	16
	.zero		1024


//--------------------- .nv.constant0._Z12kernel_breedPiS_S_P17curandStateXORWOWiii --------------------------
	.section	.nv.constant0._Z12kernel_breedPiS_S_P17curandStateXORWOWiii,"a",@progbits
	.sectionflags	@""
	.align	4
.nv.constant0._Z12kernel_breedPiS_S_P17curandStateXORWOWiii:
	.zero		940


//--------------------- .nv.constant0._Z14kernel_fitnessPiS_S_ii --------------------------
	.section	.nv.constant0._Z14kernel_fitnessPiS_S_ii,"a",@progbits
	.sectionflags	@""
	.align	4
.nv.constant0._Z14kernel_fitnessPiS_S_ii:
	.zero		928


//--------------------- .nv.constant0._Z7initRNGP17curandStateXORWOWim --------------------------
	.section	.nv.constant0._Z7initRNGP17curandStateXORWOWim,"a",@progbits
	.sectionflags	@""
	.align	4
.nv.constant0._Z7initRNGP17curandStateXORWOWim:
	.zero		920


//--------------------- SYMBOLS --------------------------

	.type		.nv.reservedSmem.offset0,@object
	.size		.nv.reservedSmem.offset0,0x4
	.type		.nv.reservedSmem.cap,@object
	.size		.nv.reservedSmem.cap,0x4
